	.target	sm_90a

	.elftype	@"ET_EXEC"


//--------------------- .note.nv.tkinfo           --------------------------
	.section	.note.nv.tkinfo,"",@"SHT_NOTE"
	.sectionflags	@"SHF_NOTE_NV_TKINFO"
	.tkinfo
        /*0018*/ 	.word	0x00000002
        /*0030*/ 	.string	""
        /*0030*/ 	.string	"ptxas"
        /*0030*/ 	.string	"Cuda compilation tools, release 13.0, V13.0.88"
        /*0030*/ 	.string	"Build cuda_13.0.r13.0/compiler.36424714_0"
        /*0030*/ 	.string	"-v  -suppress-debug-info  -lineinfo  -arch sm_90a "



//--------------------- .note.nv.cuinfo           --------------------------
	.section	.note.nv.cuinfo,"",@"SHT_NOTE"
	.sectionflags	@"SHF_NOTE_NV_CUINFO"
        /*0018*/ 	.short	0x0002
        /*001a*/ 	.short	0x005a
        /*001c*/ 	.short	0x0082
	.zero		2


//--------------------- .nv.info                  --------------------------
	.section	.nv.info,"",@"SHT_CUDA_INFO"
	.align	4


	//----- nvinfo : EIATTR_REGCOUNT
	.align		4
        /*0000*/ 	.byte	0x04, 0x2f
        /*0002*/ 	.short	(.L_1 - .L_0)
	.align		4
.L_0:
        /*0004*/ 	.word	index@(matmul_kernel)
        /*0008*/ 	.word	0x00000080


	//----- nvinfo : EIATTR_FRAME_SIZE
	.align		4
.L_1:
        /*000c*/ 	.byte	0x04, 0x11
        /*000e*/ 	.short	(.L_3 - .L_2)
	.align		4
.L_2:
        /*0010*/ 	.word	index@(matmul_kernel)
        /*0014*/ 	.word	0x00000430


	//----- nvinfo : EIATTR_MIN_STACK_SIZE
	.align		4
.L_3:
        /*0018*/ 	.byte	0x04, 0x12
        /*001a*/ 	.short	(.L_5 - .L_4)
	.align		4
.L_4:
        /*001c*/ 	.word	index@(matmul_kernel)
        /*0020*/ 	.word	0x00000430
.L_5:


//--------------------- .nv.compat                --------------------------
	.section	.nv.compat,"",@"SHT_CUDA_COMPAT_INFO"
	.align	4
        /*0000*/ 	.byte	0x02, 0x09, 0x01, 0x00, 0x02, 0x02, 0x04, 0x00, 0x02, 0x05, 0x05, 0x00, 0x03, 0x07, 0x01, 0x01
        /*0010*/ 	.byte	0x02, 0x03, 0x00, 0x00, 0x02, 0x06, 0x01, 0x00, 0x04, 0x0b, 0x08, 0x00, 0x00, 0x00, 0x00, 0x00
        /*0020*/ 	.byte	0x00, 0x00, 0x00, 0x00


//--------------------- .nv.info.matmul_kernel    --------------------------
	.section	.nv.info.matmul_kernel,"",@"SHT_CUDA_INFO"
	.sectionflags	@""
	.align	4


	//----- nvinfo : EIATTR_CUDA_API_VERSION
	.align		4
        /*0000*/ 	.byte	0x04, 0x37
        /*0002*/ 	.short	(.L_7 - .L_6)
.L_6:
        /*0004*/ 	.word	0x00000082


	//----- nvinfo : EIATTR_KPARAM_INFO
	.align		4
.L_7:
        /*0008*/ 	.byte	0x04, 0x17
        /*000a*/ 	.short	(.L_9 - .L_8)
.L_8:
        /*000c*/ 	.word	0x00000000
        /*0010*/ 	.short	0x000d
        /*0012*/ 	.short	0x0048
        /*0014*/ 	.byte	0x00, 0xf4, 0x21, 0x00


	//----- nvinfo : EIATTR_KPARAM_INFO
	.align		4
.L_9:
        /*0018*/ 	.byte	0x04, 0x17
        /*001a*/ 	.short	(.L_11 - .L_10)
.L_10:
        /*001c*/ 	.word	0x00000000
        /*0020*/ 	.short	0x000c
        /*0022*/ 	.short	0x0040
        /*0024*/ 	.byte	0x00, 0xf4, 0x21, 0x00


	//----- nvinfo : EIATTR_KPARAM_INFO
	.align		4
.L_11:
        /*0028*/ 	.byte	0x04, 0x17
        /*002a*/ 	.short	(.L_13 - .L_12)
.L_12:
        /*002c*/ 	.word	0x00000000
        /*0030*/ 	.short	0x000b
        /*0032*/ 	.short	0x0038
        /*0034*/ 	.byte	0x00, 0xf0, 0x11, 0x00


	//----- nvinfo : EIATTR_KPARAM_INFO
	.align		4
.L_13:
        /*0038*/ 	.byte	0x04, 0x17
        /*003a*/ 	.short	(.L_15 - .L_14)
.L_14:
        /*003c*/ 	.word	0x00000000
        /*0040*/ 	.short	0x000a
        /*0042*/ 	.short	0x0034
        /*0044*/ 	.byte	0x00, 0xf0, 0x11, 0x00


	//----- nvinfo : EIATTR_KPARAM_INFO
	.align		4
.L_15:
        /*0048*/ 	.byte	0x04, 0x17
        /*004a*/ 	.short	(.L_17 - .L_16)
.L_16:
        /*004c*/ 	.word	0x00000000
        /*0050*/ 	.short	0x0009
        /*0052*/ 	.short	0x0030
        /*0054*/ 	.byte	0x00, 0xf0, 0x11, 0x00


	//----- nvinfo : EIATTR_KPARAM_INFO
	.align		4
.L_17:
        /*0058*/ 	.byte	0x04, 0x17
        /*005a*/ 	.short	(.L_19 - .L_18)
.L_18:
        /*005c*/ 	.word	0x00000000
        /*0060*/ 	.short	0x0008
        /*0062*/ 	.short	0x002c
        /*0064*/ 	.byte	0x00, 0xf0, 0x11, 0x00


	//----- nvinfo : EIATTR_KPARAM_INFO
	.align		4
.L_19:
        /*0068*/ 	.byte	0x04, 0x17
        /*006a*/ 	.short	(.L_21 - .L_20)
.L_20:
        /*006c*/ 	.word	0x00000000
        /*0070*/ 	.short	0x0007
        /*0072*/ 	.short	0x0028
        /*0074*/ 	.byte	0x00, 0xf0, 0x11, 0x00


	//----- nvinfo : EIATTR_KPARAM_INFO
	.align		4
.L_21:
        /*0078*/ 	.byte	0x04, 0x17
        /*007a*/ 	.short	(.L_23 - .L_22)
.L_22:
        /*007c*/ 	.word	0x00000000
        /*0080*/ 	.short	0x0006
        /*0082*/ 	.short	0x0024
        /*0084*/ 	.byte	0x00, 0xf0, 0x11, 0x00


	//----- nvinfo : EIATTR_KPARAM_INFO
	.align		4
.L_23:
        /*0088*/ 	.byte	0x04, 0x17
        /*008a*/ 	.short	(.L_25 - .L_24)
.L_24:
        /*008c*/ 	.word	0x00000000
        /*0090*/ 	.short	0x0005
        /*0092*/ 	.short	0x0020
        /*0094*/ 	.byte	0x00, 0xf0, 0x11, 0x00


	//----- nvinfo : EIATTR_KPARAM_INFO
	.align		4
.L_25:
        /*0098*/ 	.byte	0x04, 0x17
        /*009a*/ 	.short	(.L_27 - .L_26)
.L_26:
        /*009c*/ 	.word	0x00000000
        /*00a0*/ 	.short	0x0004
        /*00a2*/ 	.short	0x001c
        /*00a4*/ 	.byte	0x00, 0xf0, 0x11, 0x00


	//----- nvinfo : EIATTR_KPARAM_INFO
	.align		4
.L_27:
        /*00a8*/ 	.byte	0x04, 0x17
        /*00aa*/ 	.short	(.L_29 - .L_28)
.L_28:
        /*00ac*/ 	.word	0x00000000
        /*00b0*/ 	.short	0x0003
        /*00b2*/ 	.short	0x0018
        /*00b4*/ 	.byte	0x00, 0xf0, 0x11, 0x00


	//----- nvinfo : EIATTR_KPARAM_INFO
	.align		4
.L_29:
        /*00b8*/ 	.byte	0x04, 0x17
        /*00ba*/ 	.short	(.L_31 - .L_30)
.L_30:
        /*00bc*/ 	.word	0x00000000
        /*00c0*/ 	.short	0x0002
        /*00c2*/ 	.short	0x0010
        /*00c4*/ 	.byte	0x00, 0xf4, 0x21, 0x00


	//----- nvinfo : EIATTR_KPARAM_INFO
	.align		4
.L_31:
        /*00c8*/ 	.byte	0x04, 0x17
        /*00ca*/ 	.short	(.L_33 - .L_32)
.L_32:
        /*00cc*/ 	.word	0x00000000
        /*00d0*/ 	.short	0x0001
        /*00d2*/ 	.short	0x0008
        /*00d4*/ 	.byte	0x00, 0xf4, 0x21, 0x00


	//----- nvinfo : EIATTR_KPARAM_INFO
	.align		4
.L_33:
        /*00d8*/ 	.byte	0x04, 0x17
        /*00da*/ 	.short	(.L_35 - .L_34)
.L_34:
        /*00dc*/ 	.word	0x00000000
        /*00e0*/ 	.short	0x0000
        /*00e2*/ 	.short	0x0000
        /*00e4*/ 	.byte	0x00, 0xf4, 0x21, 0x00


	//----- nvinfo : EIATTR_SPARSE_MMA_MASK
	.align		4
.L_35:
        /*00e8*/ 	.byte	0x03, 0x50
        /*00ea*/ 	.short	0x0000


	//----- nvinfo : EIATTR_MAXREG_COUNT
	.align		4
        /*00ec*/ 	.byte	0x03, 0x1b
        /*00ee*/ 	.short	0x0080


	//----- nvinfo : EIATTR_NUM_BARRIERS
	.align		4
        /*00f0*/ 	.byte	0x02, 0x4c
        /*00f2*/ 	.byte	0x01
	.zero		1


	//----- nvinfo : EIATTR_ANNOTATIONS
	.align		4
        /*00f4*/ 	.byte	0x04, 0x55
        /*00f6*/ 	.short	(.L_37 - .L_36)


	//   ....[0]....
.L_36:
        /*00f8*/ 	.word	0x00000001
        /*00fc*/ 	.byte	0x60, 0x06, 0x00, 0x00, 0x01, 0x00, 0x00, 0x00, 0xa0, 0x06, 0x00, 0x00, 0x01, 0x00, 0x00, 0x00
        /* <DEDUP_REMOVED lines=377> */
        /*189c*/ 	.byte	0xf0, 0xcf, 0x00, 0x00, 0x01, 0x00, 0x00, 0x00, 0x30, 0xd0, 0x00, 0x00


	//----- nvinfo : EIATTR_MERCURY_ISA_VERSION
	.align		4
.L_37:
        /*18a8*/ 	.byte	0x03, 0x5f
        /*18aa*/ 	.short	0x0101


	//----- nvinfo : EIATTR_EXIT_INSTR_OFFSETS
	.align		4
        /*18ac*/ 	.byte	0x04, 0x1c
        /*18ae*/ 	.short	(.L_39 - .L_38)


	//   ....[0]....
.L_38:
        /*18b0*/ 	.word	0x0000d370


	//   ....[1]....
        /*18b4*/ 	.word	0x0000d3a0


	//----- nvinfo : EIATTR_REQNTID
	.align		4
.L_39:
        /*18b8*/ 	.byte	0x04, 0x10
        /*18ba*/ 	.short	(.L_41 - .L_40)
.L_40:
        /*18bc*/ 	.word	0x00000200
        /*18c0*/ 	.word	0x00000001
        /*18c4*/ 	.word	0x00000001


	//----- nvinfo : EIATTR_CBANK_PARAM_SIZE
	.align		4
.L_41:
        /*18c8*/ 	.byte	0x03, 0x19
        /*18ca*/ 	.short	0x0050


	//----- nvinfo : EIATTR_PARAM_CBANK
	.align		4
        /*18cc*/ 	.byte	0x04, 0x0a
        /*18ce*/ 	.short	(.L_43 - .L_42)
	.align		4
.L_42:
        /*18d0*/ 	.word	index@(.nv.constant0.matmul_kernel)
        /*18d4*/ 	.short	0x0210
        /*18d6*/ 	.short	0x0050


	//----- nvinfo : EIATTR_SW_WAR
	.align		4
.L_43:
        /*18d8*/ 	.byte	0x04, 0x36
        /*18da*/ 	.short	(.L_45 - .L_44)
.L_44:
        /*18dc*/ 	.word	0x00000008
.L_45:


//--------------------- .nv.callgraph             --------------------------
	.section	.nv.callgraph,"",@"SHT_CUDA_CALLGRAPH"
	.align	4
	.sectionentsize	8
	.align		4
        /*0000*/ 	.word	0x00000000
	.align		4
        /*0004*/ 	.word	0xffffffff
	.align		4
        /*0008*/ 	.word	0x00000000
	.align		4
        /*000c*/ 	.word	0xfffffffe
	.align		4
        /*0010*/ 	.word	0x00000000
	.align		4
        /*0014*/ 	.word	0xfffffffd
	.align		4
        /*0018*/ 	.word	0x00000000
	.align		4
        /*001c*/ 	.word	0xfffffffc


//--------------------- .text.matmul_kernel       --------------------------
	.section	.text.matmul_kernel,"ax",@progbits
	.align	128
        .global         matmul_kernel
        .type           matmul_kernel,@function
        .size           matmul_kernel,(.L_x_3 - matmul_kernel)
        .other          matmul_kernel,@"STO_CUDA_ENTRY STV_DEFAULT"
matmul_kernel:
.text.matmul_kernel:
[----:B------:R-:W0:Y:S08]  /*0000*/  LDC R1, c[0x0][0x28] ;  /* 0x00000a00ff017b82 */ /* 0x000e300000000800 */
[----:B------:R-:W1:Y:S01]  /*0010*/  LDC.64 R2, c[0x0][0x228] ;  /* 0x00008a00ff027b82 */ /* 0x000e620000000a00 */
[----:B------:R-:W2:Y:S01]  /*0020*/  S2R R7, SR_CTAID.X ;  /* 0x0000000000077919 */ /* 0x000ea20000002500 */
[----:B0-----:R-:W-:Y:S01]  /*0030*/  VIADD R1, R1, 0xfffffbd0 ;  /* 0xfffffbd001017836 */ /* 0x001fe20000000000 */
[----:B------:R-:W-:Y:S01]  /*0040*/  UMOV UR6, 0x400 ;  /* 0x0000040000067882 */ /* 0x000fe20000000000 */
[----:B------:R-:W-:Y:S01]  /*0050*/  ULDC.64 UR12, c[0x0][0x208] ;  /* 0x00008200000c7ab9 */ /* 0x000fe20000000a00 */
[----:B------:R-:W0:Y:S01]  /*0060*/  S2R R88, SR_TID.X ;  /* 0x0000000000587919 */ /* 0x000e220000002100 */
[----:B------:R-:W-:-:S02]  /*0070*/  CS2R R24, SRZ ;  /* 0x0000000000187805 */ /* 0x000fc4000001ff00 */
[----:B------:R-:W-:Y:S01]  /*0080*/  CS2R R26, SRZ ;  /* 0x00000000001a7805 */ /* 0x000fe2000001ff00 */
[----:B------:R-:W3:Y:S01]  /*0090*/  LDC R75, c[0x0][0x230] ;  /* 0x00008c00ff4b7b82 */ /* 0x000ee20000000800 */
[----:B------:R-:W-:Y:S02]  /*00a0*/  CS2R R64, SRZ ;  /* 0x0000000000407805 */ /* 0x000fe4000001ff00 */
[----:B------:R-:W-:Y:S02]  /*00b0*/  CS2R R66, SRZ ;  /* 0x0000000000427805 */ /* 0x000fe4000001ff00 */
[----:B------:R-:W-:Y:S02]  /*00c0*/  CS2R R60, SRZ ;  /* 0x00000000003c7805 */ /* 0x000fe4000001ff00 */
[----:B------:R-:W-:Y:S02]  /*00d0*/  CS2R R62, SRZ ;  /* 0x00000000003e7805 */ /* 0x000fe4000001ff00 */
[----:B------:R-:W-:-:S02]  /*00e0*/  CS2R R20, SRZ ;  /* 0x0000000000147805 */ /* 0x000fc4000001ff00 */
[----:B------:R-:W-:Y:S02]  /*00f0*/  CS2R R22, SRZ ;  /* 0x0000000000167805 */ /* 0x000fe4000001ff00 */
[----:B------:R-:W-:Y:S01]  /*0100*/  CS2R R56, SRZ ;  /* 0x0000000000387805 */ /* 0x000fe2000001ff00 */
[----:B------:R-:W4:Y:S01]  /*0110*/  S2UR UR4, SR_CgaCtaId ;  /* 0x00000000000479c3 */ /* 0x000f220000008800 */
[----:B------:R-:W-:Y:S02]  /*0120*/  CS2R R58, SRZ ;  /* 0x00000000003a7805 */ /* 0x000fe4000001ff00 */
[----:B------:R-:W-:Y:S02]  /*0130*/  CS2R R16, SRZ ;  /* 0x0000000000107805 */ /* 0x000fe4000001ff00 */
[----:B------:R-:W-:Y:S02]  /*0140*/  CS2R R18, SRZ ;  /* 0x0000000000127805 */ /* 0x000fe4000001ff00 */
[----:B------:R-:W-:Y:S01]  /*0150*/  CS2R R14, SRZ ;  /* 0x00000000000e7805 */ /* 0x000fe2000001ff00 */
[----:B-1----:R-:W-:-:S05]  /*0160*/  VIADD R0, R3, 0xff ;  /* 0x000000ff03007836 */ /* 0x002fca0000000000 */
[----:B------:R-:W-:Y:S01]  /*0170*/  SHF.R.S32.HI R5, RZ, 0x1f, R0 ;  /* 0x0000001fff057819 */ /* 0x000fe20000011400 */
[----:B---3--:R-:W-:-:S03]  /*0180*/  VIADD R75, R75, 0x7f ;  /* 0x0000007f4b4b7836 */ /* 0x008fc60000000000 */
[----:B------:R-:W-:Y:S02]  /*0190*/  LEA.HI R5, R5, R0, RZ, 0x8 ;  /* 0x0000000005057211 */ /* 0x000fe400078f40ff */
[----:B--2---:R-:W-:Y:S02]  /*01a0*/  IABS R10, R7 ;  /* 0x00000007000a7213 */ /* 0x004fe40000000000 */
[----:B------:R-:W-:Y:S02]  /*01b0*/  SHF.R.S32.HI R5, RZ, 0x8, R5 ;  /* 0x00000008ff057819 */ /* 0x000fe40000011405 */
[----:B0-----:R-:W-:Y:S01]  /*01c0*/  LOP3.LUT R84, R88, 0x7f, RZ, 0xc0, !PT ;  /* 0x0000007f58547812 */ /* 0x001fe200078ec0ff */
[----:B----4-:R-:W-:Y:S02]  /*01d0*/  ULEA UR6, UR4, UR6, 0x18 ;  /* 0x0000000604067291 */ /* 0x010fe4000f8ec03f */
[----:B------:R-:W-:-:S05]  /*01e0*/  IMAD.SHL.U32 R6, R5, 0x8, RZ ;  /* 0x0000000805067824 */ /* 0x000fca00078e00ff */
[-C--:B------:R-:W-:Y:S02]  /*01f0*/  IABS R9, R6.reuse ;  /* 0x0000000600097213 */ /* 0x080fe40000000000 */
[----:B------:R-:W-:Y:S02]  /*0200*/  IABS R12, R6 ;  /* 0x00000006000c7213 */ /* 0x000fe40000000000 */
[----:B------:R-:W0:Y:S08]  /*0210*/  I2F.RP R0, R9 ;  /* 0x0000000900007306 */ /* 0x000e300000209400 */
[----:B0-----:R-:W0:Y:S02]  /*0220*/  MUFU.RCP R0, R0 ;  /* 0x0000000000007308 */ /* 0x001e240000001000 */
[----:B0-----:R-:W-:-:S02]  /*0230*/  VIADD R4, R0, 0xffffffe ;  /* 0x0ffffffe00047836 */ /* 0x001fc40000000000 */
[----:B------:R-:W-:-:S04]  /*0240*/  IMAD.MOV R0, RZ, RZ, -R12 ;  /* 0x000000ffff007224 */ /* 0x000fc800078e0a0c */
[----:B------:R0:W1:Y:S02]  /*0250*/  F2I.FTZ.U32.TRUNC.NTZ R5, R4 ;  /* 0x0000000400057305 */ /* 0x000064000021f000 */
[----:B0-----:R-:W-:Y:S02]  /*0260*/  IMAD.MOV.U32 R4, RZ, RZ, RZ ;  /* 0x000000ffff047224 */ /* 0x001fe400078e00ff */
[----:B-1----:R-:W-:-:S04]  /*0270*/  IMAD.MOV R8, RZ, RZ, -R5 ;  /* 0x000000ffff087224 */ /* 0x002fc800078e0a05 */
[----:B------:R-:W-:Y:S02]  /*0280*/  IMAD R11, R8, R9, RZ ;  /* 0x00000009080b7224 */ /* 0x000fe400078e02ff */
[----:B------:R-:W-:Y:S02]  /*0290*/  IMAD.MOV.U32 R8, RZ, RZ, R10 ;  /* 0x000000ffff087224 */ /* 0x000fe400078e000a */
[----:B------:R-:W-:-:S06]  /*02a0*/  IMAD.HI.U32 R5, R5, R11, R4 ;  /* 0x0000000b05057227 */ /* 0x000fcc00078e0004 */
[----:B------:R-:W-:-:S04]  /*02b0*/  IMAD.HI.U32 R5, R5, R8, RZ ;  /* 0x0000000805057227 */ /* 0x000fc800078e00ff */
[----:B------:R-:W-:-:S05]  /*02c0*/  IMAD R0, R5, R0, R8 ;  /* 0x0000000005007224 */ /* 0x000fca00078e0208 */
[----:B------:R-:W-:-:S13]  /*02d0*/  ISETP.GT.U32.AND P1, PT, R9, R0, PT ;  /* 0x000000000900720c */ /* 0x000fda0003f24070 */
[----:B------:R-:W-:Y:S02]  /*02e0*/  @!P1 IMAD.IADD R0, R0, 0x1, -R9 ;  /* 0x0000000100009824 */ /* 0x000fe400078e0a09 */
[----:B------:R-:W-:Y:S01]  /*02f0*/  @!P1 VIADD R5, R5, 0x1 ;  /* 0x0000000105059836 */ /* 0x000fe20000000000 */
[----:B------:R-:W-:Y:S02]  /*0300*/  ISETP.NE.AND P1, PT, R6, RZ, PT ;  /* 0x000000ff0600720c */ /* 0x000fe40003f25270 */
[----:B------:R-:W-:Y:S02]  /*0310*/  ISETP.GE.U32.AND P0, PT, R0, R9, PT ;  /* 0x000000090000720c */ /* 0x000fe40003f06070 */
[----:B------:R-:W-:-:S04]  /*0320*/  LOP3.LUT R0, R7, R6, RZ, 0x3c, !PT ;  /* 0x0000000607007212 */ /* 0x000fc800078e3cff */
[----:B------:R-:W-:Y:S01]  /*0330*/  ISETP.GE.AND P2, PT, R0, RZ, PT ;  /* 0x000000ff0000720c */ /* 0x000fe20003f46270 */
[----:B------:R-:W-:-:S06]  /*0340*/  VIADD R0, R2, 0x7f ;  /* 0x0000007f02007836 */ /* 0x000fcc0000000000 */
[----:B------:R-:W-:-:S04]  /*0350*/  @P0 VIADD R5, R5, 0x1 ;  /* 0x0000000105050836 */ /* 0x000fc80000000000 */
[----:B------:R-:W-:Y:S01]  /*0360*/  IMAD.MOV.U32 R4, RZ, RZ, R5 ;  /* 0x000000ffff047224 */ /* 0x000fe200078e0005 */
[----:B------:R-:W-:-:S03]  /*0370*/  SHF.R.S32.HI R5, RZ, 0x1f, R0 ;  /* 0x0000001fff057819 */ /* 0x000fc60000011400 */
[----:B------:R-:W-:Y:S01]  /*0380*/  @!P2 IMAD.MOV R4, RZ, RZ, -R4 ;  /* 0x000000ffff04a224 */ /* 0x000fe200078e0a04 */
[----:B------:R-:W-:Y:S02]  /*0390*/  @!P1 LOP3.LUT R4, RZ, R6, RZ, 0x33, !PT ;  /* 0x00000006ff049212 */ /* 0x000fe400078e33ff */
[----:B------:R-:W-:-:S03]  /*03a0*/  LEA.HI R5, R5, R0, RZ, 0x7 ;  /* 0x0000000005057211 */ /* 0x000fc600078f38ff */
[----:B------:R-:W-:Y:S02]  /*03b0*/  IMAD.SHL.U32 R8, R4, 0x8, RZ ;  /* 0x0000000804087824 */ /* 0x000fe400078e00ff */
[----:B------:R-:W-:-:S03]  /*03c0*/  IMAD.MOV R4, RZ, RZ, -R4 ;  /* 0x000000ffff047224 */ /* 0x000fc600078e0a04 */
[----:B------:R-:W-:Y:S01]  /*03d0*/  LEA.HI.SX32 R5, R5, -R8, 0x19 ;  /* 0x8000000805057211 */ /* 0x000fe200078fcaff */
[----:B------:R-:W-:-:S03]  /*03e0*/  IMAD R6, R6, R4, R7 ;  /* 0x0000000406067224 */ /* 0x000fc600078e0207 */
[----:B------:R-:W-:Y:S02]  /*03f0*/  VIMNMX R13, R5, 0x8, PT ;  /* 0x00000008050d7848 */ /* 0x000fe40003fe0100 */
[----:B------:R-:W-:Y:S02]  /*0400*/  IABS R11, R6 ;  /* 0x00000006000b7213 */ /* 0x000fe40000000000 */
[----:B------:R-:W-:-:S04]  /*0410*/  IABS R9, R13 ;  /* 0x0000000d00097213 */ /* 0x000fc80000000000 */
[----:B------:R-:W0:Y:S08]  /*0420*/  I2F.RP R0, R9 ;  /* 0x0000000900007306 */ /* 0x000e300000209400 */
[----:B0-----:R-:W0:Y:S02]  /*0430*/  MUFU.RCP R0, R0 ;  /* 0x0000000000007308 */ /* 0x001e240000001000 */
[----:B0-----:R-:W-:-:S06]  /*0440*/  VIADD R5, R0, 0xffffffe ;  /* 0x0ffffffe00057836 */ /* 0x001fcc0000000000 */
[----:B------:R-:W0:Y:S02]  /*0450*/  F2I.FTZ.U32.TRUNC.NTZ R5, R5 ;  /* 0x0000000500057305 */ /* 0x000e24000021f000 */
[----:B0-----:R-:W-:-:S04]  /*0460*/  IMAD.MOV R10, RZ, RZ, -R5 ;  /* 0x000000ffff0a7224 */ /* 0x001fc800078e0a05 */
[----:B------:R-:W-:Y:S01]  /*0470*/  IMAD.MOV.U32 R4, RZ, RZ, R10 ;  /* 0x000000ffff047224 */ /* 0x000fe200078e000a */
[----:B------:R-:W-:-:S03]  /*0480*/  IABS R10, R13 ;  /* 0x0000000d000a7213 */ /* 0x000fc60000000000 */
[----:B------:R-:W-:Y:S02]  /*0490*/  IMAD R7, R4, R9, RZ ;  /* 0x0000000904077224 */ /* 0x000fe400078e02ff */
[----:B------:R-:W-:Y:S02]  /*04a0*/  IMAD.MOV.U32 R4, RZ, RZ, RZ ;  /* 0x000000ffff047224 */ /* 0x000fe400078e00ff */
[----:B------:R-:W-:Y:S02]  /*04b0*/  IMAD.MOV R0, RZ, RZ, -R10 ;  /* 0x000000ffff007224 */ /* 0x000fe400078e0a0a */
[----:B------:R-:W-:Y:S01]  /*04c0*/  IMAD.HI.U32 R4, R5, R7, R4 ;  /* 0x0000000705047227 */ /* 0x000fe200078e0004 */
[----:B------:R-:W-:-:S04]  /*04d0*/  SHF.R.U32.HI R5, RZ, 0x7, R88 ;  /* 0x00000007ff057819 */ /* 0x000fc80000011658 */
[----:B------:R-:W-:Y:S01]  /*04e0*/  SGXT.U32 R5, R5, 0x2 ;  /* 0x000000020505781a */ /* 0x000fe20000000000 */
[----:B------:R-:W-:-:S04]  /*04f0*/  IMAD.HI.U32 R4, R4, R11, RZ ;  /* 0x0000000b04047227 */ /* 0x000fc800078e00ff */
[----:B------:R-:W-:Y:S01]  /*0500*/  IMAD R0, R4, R0, R11 ;  /* 0x0000000004007224 */ /* 0x000fe200078e020b */
[----:B------:R-:W-:-:S04]  /*0510*/  CS2R R10, SRZ ;  /* 0x00000000000a7805 */ /* 0x000fc8000001ff00 */
[----:B------:R-:W-:-:S13]  /*0520*/  ISETP.GT.U32.AND P1, PT, R9, R0, PT ;  /* 0x000000000900720c */ /* 0x000fda0003f24070 */
[----:B------:R-:W-:Y:S02]  /*0530*/  @!P1 IMAD.IADD R0, R0, 0x1, -R9 ;  /* 0x0000000100009824 */ /* 0x000fe400078e0a09 */
[----:B------:R-:W-:Y:S01]  /*0540*/  @!P1 VIADD R4, R4, 0x1 ;  /* 0x0000000104049836 */ /* 0x000fe20000000000 */
[----:B------:R-:W-:Y:S02]  /*0550*/  ISETP.NE.AND P1, PT, R13, RZ, PT ;  /* 0x000000ff0d00720c */ /* 0x000fe40003f25270 */
[----:B------:R-:W-:Y:S02]  /*0560*/  ISETP.GE.U32.AND P0, PT, R0, R9, PT ;  /* 0x000000090000720c */ /* 0x000fe40003f06070 */
[----:B------:R-:W-:-:S04]  /*0570*/  LOP3.LUT R0, R6, R13, RZ, 0x3c, !PT ;  /* 0x0000000d06007212 */ /* 0x000fc800078e3cff */
[----:B------:R-:W-:-:S07]  /*0580*/  ISETP.GE.AND P2, PT, R0, RZ, PT ;  /* 0x000000ff0000720c */ /* 0x000fce0003f46270 */
[----:B------:R-:W-:Y:S01]  /*0590*/  @P0 VIADD R4, R4, 0x1 ;  /* 0x0000000104040836 */ /* 0x000fe20000000000 */
[----:B------:R-:W-:-:S05]  /*05a0*/  ISETP.GE.AND P0, PT, R75, 0x80, PT ;  /* 0x000000804b00780c */ /* 0x000fca0003f06270 */
[----:B------:R-:W-:Y:S01]  /*05b0*/  @!P2 IMAD.MOV R4, RZ, RZ, -R4 ;  /* 0x000000ffff04a224 */ /* 0x000fe200078e0a04 */
[----:B------:R-:W-:-:S05]  /*05c0*/  @!P1 LOP3.LUT R4, RZ, R13, RZ, 0x33, !PT ;  /* 0x0000000dff049212 */ /* 0x000fca00078e33ff */
[----:B------:R-:W-:Y:S02]  /*05d0*/  IMAD.MOV R0, RZ, RZ, -R4 ;  /* 0x000000ffff007224 */ /* 0x000fe400078e0a04 */
[----:B------:R-:W-:Y:S02]  /*05e0*/  IMAD.SHL.U32 R4, R4, 0x100, RZ ;  /* 0x0000010004047824 */ /* 0x000fe400078e00ff */
[----:B------:R-:W-:Y:S01]  /*05f0*/  IMAD R0, R13, R0, R6 ;  /* 0x000000000d007224 */ /* 0x000fe200078e0206 */
[----:B------:R-:W-:Y:S02]  /*0600*/  CS2R R12, SRZ ;  /* 0x00000000000c7805 */ /* 0x000fe4000001ff00 */
[----:B------:R-:W-:Y:S01]  /*0610*/  LOP3.LUT R88, R4, R5, RZ, 0xfc, !PT ;  /* 0x0000000504587212 */ /* 0x000fe200078efcff */
[----:B------:R-:W-:Y:S01]  /*0620*/  IMAD.IADD R7, R8, 0x1, R0 ;  /* 0x0000000108077824 */ /* 0x000fe200078e0200 */
[----:B------:R-:W-:Y:S02]  /*0630*/  LOP3.LUT R89, R4, 0x4, R5, 0xfe, !PT ;  /* 0x0000000404597812 */ /* 0x000fe400078efe05 */
[----:B------:R-:W-:-:S02]  /*0640*/  CS2R R8, SRZ ;  /* 0x0000000000087805 */ /* 0x000fc4000001ff00 */
[C-C-:B------:R-:W-:Y:S01]  /*0650*/  LOP3.LUT R90, R4.reuse, 0x8, R5.reuse, 0xfe, !PT ;  /* 0x00000008045a7812 */ /* 0x140fe200078efe05 */
[----:B------:R-:W-:Y:S01]  /*0660*/  STL [R1+0x1e0], R88 ;  /* 0x0001e05801007387 */ /* 0x000fe20000100800 */
[C-C-:B------:R-:W-:Y:S01]  /*0670*/  LOP3.LUT R91, R4.reuse, 0xc, R5.reuse, 0xfe, !PT ;  /* 0x0000000c045b7812 */ /* 0x140fe200078efe05 */
[----:B------:R-:W-:Y:S01]  /*0680*/  IMAD R7, R7, 0x80, R84 ;  /* 0x0000008007077824 */ /* 0x000fe200078e0254 */
[C-C-:B------:R-:W-:Y:S01]  /*0690*/  LOP3.LUT R92, R4.reuse, 0x10, R5.reuse, 0xfe, !PT ;  /* 0x00000010045c7812 */ /* 0x140fe200078efe05 */
[----:B------:R-:W-:Y:S01]  /*06a0*/  STL [R1+0x26c], R89 ;  /* 0x00026c5901007387 */ /* 0x000fe20000100800 */
[C-C-:B------:R-:W-:Y:S02]  /*06b0*/  LOP3.LUT R93, R4.reuse, 0x14, R5.reuse, 0xfe, !PT ;  /* 0x00000014045d7812 */ /* 0x140fe400078efe05 */
[C-C-:B------:R-:W-:Y:S01]  /*06c0*/  LOP3.LUT R94, R4.reuse, 0x18, R5.reuse, 0xfe, !PT ;  /* 0x00000018045e7812 */ /* 0x140fe200078efe05 */
[----:B------:R-:W-:Y:S01]  /*06d0*/  STL [R1+0x294], R90 ;  /* 0x0002945a01007387 */ /* 0x000fe20000100800 */
[----:B------:R-:W-:-:S02]  /*06e0*/  LOP3.LUT R96, R4, 0x1c, R5, 0xfe, !PT ;  /* 0x0000001c04607812 */ /* 0x000fc400078efe05 */
[C-C-:B------:R-:W-:Y:S01]  /*06f0*/  LOP3.LUT R97, R4.reuse, 0x20, R5.reuse, 0xfe, !PT ;  /* 0x0000002004617812 */ /* 0x140fe200078efe05 */
[----:B------:R-:W-:Y:S01]  /*0700*/  STL [R1+0x290], R91 ;  /* 0x0002905b01007387 */ /* 0x000fe20000100800 */
[C-C-:B------:R-:W-:Y:S02]  /*0710*/  LOP3.LUT R98, R4.reuse, 0x24, R5.reuse, 0xfe, !PT ;  /* 0x0000002404627812 */ /* 0x140fe400078efe05 */
        /* <DEDUP_REMOVED lines=33> */
[C---:B------:R-:W-:Y:S01]  /*0930*/  LOP3.LUT R121, R88.reuse, 0x80, RZ, 0xfc, !PT ;  /* 0x0000008058797812 */ /* 0x040fe200078efcff */
[----:B------:R-:W-:Y:S01]  /*0940*/  STL [R1+0x258], R104 ;  /* 0x0002586801007387 */ /* 0x000fe20000100800 */
[C---:B------:R-:W-:Y:S02]  /*0950*/  LOP3.LUT R122, R88.reuse, 0x84, RZ, 0xfc, !PT ;  /* 0x00000084587a7812 */ /* 0x040fe400078efcff */
[C---:B------:R-:W-:Y:S01]  /*0960*/  LOP3.LUT R123, R88.reuse, 0x88, RZ, 0xfc, !PT ;  /* 0x00000088587b7812 */ /* 0x040fe200078efcff */
[----:B------:R-:W-:Y:S01]  /*0970*/  STL [R1+0x254], R105 ;  /* 0x0002546901007387 */ /* 0x000fe20000100800 */
[C---:B------:R-:W-:Y:S02]  /*0980*/  LOP3.LUT R124, R88.reuse, 0x8c, RZ, 0xfc, !PT ;  /* 0x0000008c587c7812 */ /* 0x040fe400078efcff */
[C---:B------:R-:W-:Y:S01]  /*0990*/  LOP3.LUT R4, R88.reuse, 0x94, RZ, 0xfc, !PT ;  /* 0x0000009458047812 */ /* 0x040fe200078efcff */
[----:B------:R-:W-:Y:S01]  /*09a0*/  STL [R1+0x250], R106 ;  /* 0x0002506a01007387 */ /* 0x000fe20000100800 */
[----:B------:R-:W-:-:S02]  /*09b0*/  LOP3.LUT R125, R88, 0x90, RZ, 0xfc, !PT ;  /* 0x00000090587d7812 */ /* 0x000fc400078efcff */
[C---:B------:R-:W-:Y:S01]  /*09c0*/  LOP3.LUT R0, R88.reuse, 0x98, RZ, 0xfc, !PT ;  /* 0x0000009858007812 */ /* 0x040fe200078efcff */
[----:B------:R-:W-:Y:S01]  /*09d0*/  STL [R1+0x24c], R107 ;  /* 0x00024c6b01007387 */ /* 0x000fe20000100800 */
[C---:B------:R-:W-:Y:S02]  /*09e0*/  LOP3.LUT R95, R88.reuse, 0x9c, RZ, 0xfc, !PT ;  /* 0x0000009c585f7812 */ /* 0x040fe400078efcff */
[C---:B------:R-:W-:Y:S01]  /*09f0*/  LOP3.LUT R5, R88.reuse, 0xb0, RZ, 0xfc, !PT ;  /* 0x000000b058057812 */ /* 0x040fe200078efcff */
[----:B------:R-:W-:Y:S01]  /*0a00*/  STL [R1+0x248], R108 ;  /* 0x0002486c01007387 */ /* 0x000fe20000100800 */
[----:B------:R-:W-:-:S03]  /*0a10*/  LOP3.LUT R6, R88, 0xbc, RZ, 0xfc, !PT ;  /* 0x000000bc58067812 */ /* 0x000fc600078efcff */
[----:B------:R-:W-:Y:S04]  /*0a20*/  STL [R1+0x244], R109 ;  /* 0x0002446d01007387 */ /* 0x000fe80000100800 */
        /* <DEDUP_REMOVED lines=15> */
[----:B------:R0:W-:Y:S04]  /*0b20*/  STL [R1+0x300], R4 ;  /* 0x0003000401007387 */ /* 0x0001e80000100800 */
[----:B------:R-:W-:Y:S04]  /*0b30*/  STL [R1+0x304], R125 ;  /* 0x0003047d01007387 */ /* 0x000fe80000100800 */
[----:B------:R1:W-:Y:S01]  /*0b40*/  STL [R1+0x2fc], R0 ;  /* 0x0002fc0001007387 */ /* 0x0003e20000100800 */
[----:B0-----:R-:W-:-:S03]  /*0b50*/  LOP3.LUT R4, R88, 0xa4, RZ, 0xfc, !PT ;  /* 0x000000a458047812 */ /* 0x001fc600078efcff */
[----:B------:R-:W-:Y:S01]  /*0b60*/  STL [R1+0x2f8], R95 ;  /* 0x0002f85f01007387 */ /* 0x000fe20000100800 */
[----:B-1----:R-:W-:-:S05]  /*0b70*/  LOP3.LUT R0, R88, 0xa0, RZ, 0xfc, !PT ;  /* 0x000000a058007812 */ /* 0x002fca00078efcff */
[----:B------:R0:W-:Y:S04]  /*0b80*/  STL [R1+0x2f4], R0 ;  /* 0x0002f40001007387 */ /* 0x0001e80000100800 */
[----:B------:R1:W-:Y:S01]  /*0b90*/  STL [R1+0x2f0], R4 ;  /* 0x0002f00401007387 */ /* 0x0003e20000100800 */
[C---:B0-----:R-:W-:Y:S02]  /*0ba0*/  LOP3.LUT R0, R88.reuse, 0xa8, RZ, 0xfc, !PT ;  /* 0x000000a858007812 */ /* 0x041fe400078efcff */
[----:B-1----:R-:W-:-:S03]  /*0bb0*/  LOP3.LUT R4, R88, 0xac, RZ, 0xfc, !PT ;  /* 0x000000ac58047812 */ /* 0x002fc600078efcff */
[----:B------:R0:W-:Y:S04]  /*0bc0*/  STL [R1+0x2ec], R0 ;  /* 0x0002ec0001007387 */ /* 0x0001e80000100800 */
[----:B------:R1:W-:Y:S04]  /*0bd0*/  STL [R1+0x2e8], R4 ;  /* 0x0002e80401007387 */ /* 0x0003e80000100800 */
[----:B------:R2:W-:Y:S01]  /*0be0*/  STL [R1+0x2e4], R5 ;  /* 0x0002e40501007387 */ /* 0x0005e20000100800 */
[C---:B0-----:R-:W-:Y:S02]  /*0bf0*/  LOP3.LUT R0, R88.reuse, 0xb4, RZ, 0xfc, !PT ;  /* 0x000000b458007812 */ /* 0x041fe400078efcff */
[----:B-1----:R-:W-:-:S03]  /*0c00*/  LOP3.LUT R4, R88, 0xb8, RZ, 0xfc, !PT ;  /* 0x000000b858047812 */ /* 0x002fc600078efcff */
[----:B------:R0:W-:Y:S01]  /*0c10*/  STL [R1+0x2e0], R0 ;  /* 0x0002e00001007387 */ /* 0x0001e20000100800 */
[----:B--2---:R-:W-:-:S03]  /*0c20*/  LOP3.LUT R5, R88, 0xc4, RZ, 0xfc, !PT ;  /* 0x000000c458057812 */ /* 0x004fc600078efcff */
[----:B------:R1:W-:Y:S04]  /*0c30*/  STL [R1+0x2d8], R6 ;  /* 0x0002d80601007387 */ /* 0x0003e80000100800 */
[----:B------:R-:W-:Y:S01]  /*0c40*/  STL [R1+0x2dc], R4 ;  /* 0x0002dc0401007387 */ /* 0x000fe20000100800 */
[C---:B0-----:R-:W-:Y:S02]  /*0c50*/  LOP3.LUT R0, R88.reuse, 0xc0, RZ, 0xfc, !PT ;  /* 0x000000c058007812 */ /* 0x041fe400078efcff */
[----:B-1----:R-:W-:-:S03]  /*0c60*/  LOP3.LUT R6, R88, 0xd0, RZ, 0xfc, !PT ;  /* 0x000000d058067812 */ /* 0x002fc600078efcff */
        /* <DEDUP_REMOVED lines=23> */
[----:B------:R1:W-:Y:S01]  /*0de0*/  STL [R1+0x2a4], R5 ;  /* 0x0002a40501007387 */ /* 0x0003e20000100800 */
[C---:B0-----:R-:W-:Y:S02]  /*0df0*/  LOP3.LUT R0, R88.reuse, 0xf8, RZ, 0xfc, !PT ;  /* 0x000000f858007812 */ /* 0x041fe400078efcff */
[----:B-1----:R-:W-:-:S05]  /*0e00*/  LOP3.LUT R5, R88, 0xfc, RZ, 0xfc, !PT ;  /* 0x000000fc58057812 */ /* 0x002fca00078efcff */
[----:B------:R0:W-:Y:S04]  /*0e10*/  STL [R1+0x298], R5 ;  /* 0x0002980501007387 */ /* 0x0001e80000100800 */
[----:B------:R1:W-:Y:S04]  /*0e20*/  STL [R1+0x2a0], R6 ;  /* 0x0002a00601007387 */ /* 0x0003e80000100800 */
[----:B------:R1:W-:Y:S01]  /*0e30*/  STL [R1+0x29c], R0 ;  /* 0x00029c0001007387 */ /* 0x0003e20000100800 */
[----:B0-----:R-:W0:Y:S03]  /*0e40*/  S2R R5, SR_TID.X ;  /* 0x0000000000057919 */ /* 0x001e260000002100 */
[----:B------:R1:W-:Y:S01]  /*0e50*/  STL [R1+0x270], R7 ;  /* 0x0002700701007387 */ /* 0x0003e20000100800 */
[----:B0-----:R-:W-:-:S04]  /*0e60*/  SHF.R.U32.HI R5, RZ, 0x7, R5 ;  /* 0x00000007ff057819 */ /* 0x001fc80000011605 */
[----:B------:R-:W-:Y:S01]  /*0e70*/  SGXT.U32 R5, R5, 0x2 ;  /* 0x000000020505781a */ /* 0x000fe20000000000 */
[----:B-1----:R-:W-:Y:S06]  /*0e80*/  @!P0 BRA `(.L_x_0) ;  /* 0x000000a400fc8947 */ /* 0x002fec0003800000 */
[----:B------:R-:W2:Y:S01]  /*0e90*/  LDL R9, [R1+0x298] ;  /* 0x0002980001097983 */ /* 0x000ea20000100800 */
[----:B------:R-:W-:-:S03]  /*0ea0*/  IABS R71, R3 ;  /* 0x0000000300477213 */ /* 0x000fc60000000000 */
[----:B------:R-:W3:Y:S04]  /*0eb0*/  LDL R23, [R1+0x2e0] ;  /* 0x0002e00001177983 */ /* 0x000ee80000100800 */
[----:B------:R-:W4:Y:S04]  /*0ec0*/  LDL R21, [R1+0x2d8] ;  /* 0x0002d80001157983 */ /* 0x000f280000100800 */
[----:B------:R-:W5:Y:S04]  /*0ed0*/  LDL R16, [R1+0x2e4] ;  /* 0x0002e40001107983 */ /* 0x000f680000100800 */
[----:B------:R-:W3:Y:S04]  /*0ee0*/  LDL R13, [R1+0x2f0] ;  /* 0x0002f000010d7983 */ /* 0x000ee80000100800 */
[----:B------:R-:W3:Y:S04]  /*0ef0*/  LDL R18, [R1+0x2e8] ;  /* 0x0002e80001127983 */ /* 0x000ee80000100800 */
[----:B------:R-:W4:Y:S04]  /*0f00*/  LDL R19, [R1+0x2ec] ;  /* 0x0002ec0001137983 */ /* 0x000f280000100800 */
[----:B------:R-:W5:Y:S04]  /*0f10*/  LDL R20, [R1+0x2d4] ;  /* 0x0002d40001147983 */ /* 0x000f680000100800 */
[----:B------:R-:W3:Y:S01]  /*0f20*/  LDL R15, [R1+0x2f4] ;  /* 0x0002f400010f7983 */ /* 0x000ee20000100800 */
[----:B------:R-:W-:Y:S01]  /*0f30*/  IABS R8, R2 ;  /* 0x0000000200087213 */ /* 0x000fe20000000000 */
[----:B------:R-:W-:Y:S01]  /*0f40*/  IMAD.MOV.U32 R22, RZ, RZ, R4 ;  /* 0x000000ffff167224 */ /* 0x000fe200078e0004 */
[----:B------:R-:W-:Y:S01]  /*0f50*/  IABS R44, R125 ;  /* 0x0000007d002c7213 */ /* 0x000fe20000000000 */
[----:B------:R-:W-:Y:S01]  /*0f60*/  STL [R1+0x338], R90 ;  /* 0x0003385a01007387 */ /* 0x000fe20000100800 */
[----:B------:R-:W-:Y:S01]  /*0f70*/  IABS R42, R123 ;  /* 0x0000007b002a7213 */ /* 0x000fe20000000000 */
[----:B------:R-:W-:Y:S01]  /*0f80*/  ULDC UR4, c[0x0][0x234] ;  /* 0x00008d0000047ab9 */ /* 0x000fe20000000800 */
[----:B------:R-:W-:Y:S01]  /*0f90*/  IABS R40, R121 ;  /* 0x0000007900287213 */ /* 0x000fe20000000000 */
[----:B------:R0:W-:Y:S01]  /*0fa0*/  STL [R1+0x334], R89 ;  /* 0x0003345901007387 */ /* 0x0001e20000100800 */
[----:B------:R-:W-:Y:S01]  /*0fb0*/  IABS R38, R119 ;  /* 0x0000007700267213 */ /* 0x000fe20000000000 */
[----:B------:R-:W-:Y:S01]  /*0fc0*/  ULDC.64 UR8, c[0x0][0x210] ;  /* 0x0000840000087ab9 */ /* 0x000fe20000000a00 */
[----:B------:R-:W-:Y:S01]  /*0fd0*/  IABS R36, R117 ;  /* 0x0000007500247213 */ /* 0x000fe20000000000 */
[----:B------:R-:W3:Y:S01]  /*0fe0*/  LDL R5, [R1+0x300] ;  /* 0x0003000001057983 */ /* 0x000ee20000100800 */
[----:B------:R-:W-:Y:S01]  /*0ff0*/  IABS R34, R115 ;  /* 0x0000007300227213 */ /* 0x000fe20000000000 */
[----:B------:R-:W1:Y:S01]  /*1000*/  LDC R85, c[0x0][0x23c] ;  /* 0x00008f00ff557b82 */ /* 0x000e620000000800 */
[----:B0-----:R-:W-:-:S02]  /*1010*/  IMAD.MOV.U32 R89, RZ, RZ, R0 ;  /* 0x000000ffff597224 */ /* 0x001fc400078e0000 */
[----:B------:R-:W0:Y:S08]  /*1020*/  I2F.RP R0, R71 ;  /* 0x0000004700007306 */ /* 0x000e300000209400 */
[----:B0-----:R-:W0:Y:S02]  /*1030*/  MUFU.RCP R0, R0 ;  /* 0x0000000000007308 */ /* 0x001e240000001000 */
[----:B0-----:R-:W-:-:S06]  /*1040*/  VIADD R10, R0, 0xffffffe ;  /* 0x0ffffffe000a7836 */ /* 0x001fcc0000000000 */
[----:B------:R0:W1:Y:S01]  /*1050*/  F2I.FTZ.U32.TRUNC.NTZ R11, R10 ;  /* 0x0000000a000b7305 */ /* 0x000062000021f000 */
[----:B------:R-:W-:Y:S02]  /*1060*/  IMAD.MOV.U32 R0, RZ, RZ, R6 ;  /* 0x000000ffff007224 */ /* 0x000fe400078e0006 */
[----:B0-----:R-:W-:Y:S02]  /*1070*/  IMAD.MOV.U32 R10, RZ, RZ, RZ ;  /* 0x000000ffff0a7224 */ /* 0x001fe400078e00ff */
[----:B-1----:R-:W-:-:S04]  /*1080*/  IMAD.MOV R12, RZ, RZ, -R11 ;  /* 0x000000ffff0c7224 */ /* 0x002fc800078e0a0b */
[----:B------:R-:W-:-:S04]  /*1090*/  IMAD R17, R12, R71, RZ ;  /* 0x000000470c117224 */ /* 0x000fc800078e02ff */
[----:B------:R-:W-:Y:S01]  /*10a0*/  IMAD.HI.U32 R17, R11, R17, R10 ;  /* 0x000000110b117227 */ /* 0x000fe200078e000a */
[----:B------:R-:W-:Y:S01]  /*10b0*/  IABS R12, R0 ;  /* 0x00000000000c7213 */ /* 0x000fe20000000000 */
[----:B------:R0:W-:Y:S04]  /*10c0*/  STL [R1+0x314], R3 ;  /* 0x0003140301007387 */ /* 0x0001e80000100800 */
[----:B------:R-:W4:Y:S01]  /*10d0*/  LDL R90, [R1+0x2a4] ;  /* 0x0002a400015a7983 */ /* 0x000f220000100800 */
[----:B------:R-:W-:-:S03]  /*10e0*/  IABS R70, R89 ;  /* 0x0000005900467213 */ /* 0x000fc60000000000 */
[----:B------:R-:W5:Y:S01]  /*10f0*/  LDL R89, [R1+0x2ac] ;  /* 0x0002ac0001597983 */ /* 0x000f620000100800 */
[----:B--2---:R-:W-:Y:S01]  /*1100*/  IABS R9, R9 ;  /* 0x0000000900097213 */ /* 0x004fe20000000000 */
[----:B------:R-:W1:Y:S02]  /*1110*/  I2F.RP R4, R8 ;  /* 0x0000000800047306 */ /* 0x000e640000209400 */
[----:B------:R-:W2:Y:S02]  /*1120*/  LDL R14, [R1+0x2a8] ;  /* 0x0002a800010e7983 */ /* 0x000ea40000100800 */
[----:B------:R-:W-:Y:S02]  /*1130*/  IMAD.MOV.U32 R10, RZ, RZ, R9 ;  /* 0x000000ffff0a7224 */ /* 0x000fe400078e0009 */
[----:B0-----:R-:W3:Y:S02]  /*1140*/  LDL R3, [R1+0x2fc] ;  /* 0x0002fc0001037983 */ /* 0x001ee40000100800 */
[----:B------:R-:W-:-:S04]  /*1150*/  IMAD.HI.U32 R0, R17, R10, RZ ;  /* 0x0000000a11007227 */ /* 0x000fc800078e00ff */
[----:B------:R-:W-:-:S04]  /*1160*/  IMAD.MOV R0, RZ, RZ, -R0 ;  /* 0x000000ffff007224 */ /* 0x000fc800078e0a00 */
[----:B------:R-:W-:Y:S02]  /*1170*/  IMAD R0, R71, R0, R10 ;  /* 0x0000000047007224 */ /* 0x000fe400078e020a */
[----:B------:R-:W2:Y:S01]  /*1180*/  LDL R10, [R1+0x2b4] ;  /* 0x0002b400010a7983 */ /* 0x000ea20000100800 */
[----:B-1----:R-:W0:Y:S02]  /*1190*/  MUFU.RCP R4, R4 ;  /* 0x0000000400047308 */ /* 0x002e240000001000 */
[----:B0-----:R-:W-:-:S06]  /*11a0*/  VIADD R6, R4, 0xffffffe ;  /* 0x0ffffffe04067836 */ /* 0x001fcc0000000000 */
[----:B------:R0:W1:Y:S02]  /*11b0*/  F2I.FTZ.U32.TRUNC.NTZ R7, R6 ;  /* 0x0000000600077305 */ /* 0x000064000021f000 */
[----:B0-----:R-:W-:Y:S02]  /*11c0*/  IMAD.MOV.U32 R6, RZ, RZ, RZ ;  /* 0x000000ffff067224 */ /* 0x001fe400078e00ff */
[----:B-1----:R-:W-:-:S04]  /*11d0*/  IMAD.MOV R11, RZ, RZ, -R7 ;  /* 0x000000ffff0b7224 */ /* 0x002fc800078e0a07 */
[----:B------:R-:W-:-:S04]  /*11e0*/  IMAD R11, R11, R8, RZ ;  /* 0x000000080b0b7224 */ /* 0x000fc800078e02ff */
[----:B------:R-:W-:Y:S02]  /*11f0*/  IMAD.HI.U32 R4, R7, R11, R6 ;  /* 0x0000000b07047227 */ /* 0x000fe400078e0006 */
[----:B------:R-:W3:Y:S02]  /*1200*/  LDL R7, [R1+0x2b0] ;  /* 0x0002b00001077983 */ /* 0x000ee40000100800 */
[----:B------:R-:W-:Y:S02]  /*1210*/  IMAD.HI.U32 R6, R17, R12, RZ ;  /* 0x0000000c11067227 */ /* 0x000fe400078e00ff */
[----:B------:R-:W3:Y:S02]  /*1220*/  LDL R11, [R1+0x2d0] ;  /* 0x0002d000010b7983 */ /* 0x000ee40000100800 */
[----:B------:R-:W-:-:S04]  /*1230*/  IMAD.MOV R6, RZ, RZ, -R6 ;  /* 0x000000ffff067224 */ /* 0x000fc800078e0a06 */
[----:B------:R-:W-:Y:S01]  /*1240*/  IMAD R69, R71, R6, R12 ;  /* 0x0000000647457224 */ /* 0x000fe200078e020c */
[----:B----4-:R-:W-:Y:S02]  /*1250*/  IABS R68, R90 ;  /* 0x0000005a00447213 */ /* 0x010fe40000000000 */
[----:B------:R-:W4:Y:S03]  /*1260*/  LDL.LU R90, [R1+0x338] ;  /* 0x00033800015a7983 */ /* 0x000f260000300800 */
[----:B------:R-:W-:Y:S01]  /*1270*/  IMAD.HI.U32 R6, R17, R68, RZ ;  /* 0x0000004411067227 */ /* 0x000fe200078e00ff */
[----:B-----5:R-:W-:Y:S02]  /*1280*/  IABS R66, R89 ;  /* 0x0000005900427213 */ /* 0x020fe40000000000 */
[----:B------:R-:W5:Y:S01]  /*1290*/  LDL R89, [R1+0x2bc] ;  /* 0x0002bc0001597983 */ /* 0x000f620000100800 */
[----:B--2---:R-:W-:Y:S01]  /*12a0*/  IABS R64, R10 ;  /* 0x0000000a00407213 */ /* 0x004fe20000000000 */
[----:B------:R-:W-:-:S04]  /*12b0*/  IMAD.MOV R10, RZ, RZ, -R6 ;  /* 0x000000ffff0a7224 */ /* 0x000fc800078e0a06 */
[----:B------:R-:W-:Y:S02]  /*12c0*/  IMAD R68, R71, R10, R68 ;  /* 0x0000000a47447224 */ /* 0x000fe400078e0244 */
[----:B------:R-:W2:Y:S01]  /*12d0*/  LDL R10, [R1+0x2b8] ;  /* 0x0002b800010a7983 */ /* 0x000ea20000100800 */
[----:B------:R-:W-:Y:S01]  /*12e0*/  IMAD.HI.U32 R9, R17, R70, RZ ;  /* 0x0000004611097227 */ /* 0x000fe200078e00ff */
[----:B------:R-:W-:-:S03]  /*12f0*/  IABS R14, R14 ;  /* 0x0000000e000e7213 */ /* 0x000fc60000000000 */
[----:B------:R-:W-:-:S04]  /*1300*/  IMAD.MOV R9, RZ, RZ, -R9 ;  /* 0x000000ffff097224 */ /* 0x000fc800078e0a09 */
[----:B------:R-:W-:Y:S02]  /*1310*/  IMAD R70, R71, R9, R70 ;  /* 0x0000000947467224 */ /* 0x000fe400078e0246 */
[----:B------:R-:W-:-:S04]  /*1320*/  IMAD.HI.U32 R9, R17, R66, RZ ;  /* 0x0000004211097227 */ /* 0x000fc800078e00ff */
[----:B------:R-:W-:-:S04]  /*1330*/  IMAD.MOV R9, RZ, RZ, -R9 ;  /* 0x000000ffff097224 */ /* 0x000fc800078e0a09 */
[----:B------:R-:W-:Y:S02]  /*1340*/  IMAD R66, R71, R9, R66 ;  /* 0x0000000947427224 */ /* 0x000fe400078e0242 */
[----:B------:R-:W4:Y:S01]  /*1350*/  LDL R9, [R1+0x2c4] ;  /* 0x0002c40001097983 */ /* 0x000f220000100800 */
[----:B---3--:R-:W-:Y:S01]  /*1360*/  IABS R12, R7 ;  /* 0x00000007000c7213 */ /* 0x008fe20000000000 */
[----:B------:R-:W-:-:S04]  /*1370*/  IMAD.HI.U32 R7, R17, R14, RZ ;  /* 0x0000000e11077227 */ /* 0x000fc800078e00ff */
[----:B------:R-:W-:-:S04]  /*1380*/  IMAD.HI.U32 R6, R17, R12, RZ ;  /* 0x0000000c11067227 */ /* 0x000fc800078e00ff */
[----:B------:R-:W-:Y:S02]  /*1390*/  IMAD.MOV R7, RZ, RZ, -R7 ;  /* 0x000000ffff077224 */ /* 0x000fe400078e0a07 */
[----:B------:R-:W-:Y:S02]  /*13a0*/  IMAD.MOV R6, RZ, RZ, -R6 ;  /* 0x000000ffff067224 */ /* 0x000fe400078e0a06 */
[C---:B------:R-:W-:Y:S02]  /*13b0*/  IMAD R67, R71.reuse, R7, R14 ;  /* 0x0000000747437224 */ /* 0x040fe400078e020e */
[----:B------:R-:W3:Y:S01]  /*13c0*/  LDL R14, [R1+0x2c8] ;  /* 0x0002c800010e7983 */ /* 0x000ee20000100800 */
[----:B------:R-:W-:Y:S01]  /*13d0*/  IMAD R65, R71, R6, R12 ;  /* 0x0000000647417224 */ /* 0x000fe200078e020c */
[----:B-----5:R-:W-:Y:S02]  /*13e0*/  IABS R62, R89 ;  /* 0x00000059003e7213 */ /* 0x020fe40000000000 */
[----:B------:R-:W5:Y:S04]  /*13f0*/  LDL.LU R89, [R1+0x334] ;  /* 0x0003340001597983 */ /* 0x000f680000300800 */
[----:B------:R-:W5:Y:S01]  /*1400*/  LDL R12, [R1+0x2c0] ;  /* 0x0002c000010c7983 */ /* 0x000f620000100800 */
[----:B--2---:R-:W-:-:S05]  /*1410*/  IABS R10, R10 ;  /* 0x0000000a000a7213 */ /* 0x004fca0000000000 */
[----:B------:R-:W-:-:S04]  /*1420*/  IMAD.HI.U32 R6, R17, R10, RZ ;  /* 0x0000000a11067227 */ /* 0x000fc800078e00ff */
[----:B------:R-:W-:-:S04]  /*1430*/  IMAD.MOV R63, RZ, RZ, -R6 ;  /* 0x000000ffff3f7224 */ /* 0x000fc800078e0a06 */
[----:B------:R-:W-:Y:S02]  /*1440*/  IMAD R63, R71, R63, R10 ;  /* 0x0000003f473f7224 */ /* 0x000fe400078e020a */
[----:B------:R-:W2:Y:S01]  /*1450*/  LDL R10, [R1+0x2cc] ;  /* 0x0002cc00010a7983 */ /* 0x000ea20000100800 */
[----:B------:R-:W-:-:S03]  /*1460*/  IABS R46, R3 ;  /* 0x00000003002e7213 */ /* 0x000fc60000000000 */
[----:B------:R0:W-:Y:S04]  /*1470*/  STL [R1+0x318], R3 ;  /* 0x0003180301007387 */ /* 0x0001e80000100800 */
[----:B0-----:R-:W2:Y:S01]  /*1480*/  LDL R3, [R1+0x270] ;  /* 0x0002700001037983 */ /* 0x001ea20000100800 */
[----:B------:R-:W-:Y:S02]  /*1490*/  IABS R50, R19 ;  /* 0x0000001300327213 */ /* 0x000fe40000000000 */
[----:B------:R-:W-:-:S05]  /*14a0*/  IABS R19, R88 ;  /* 0x0000005800137213 */ /* 0x000fca0000000000 */
[----:B------:R-:W-:-:S04]  /*14b0*/  IMAD.HI.U32 R74, R17, R19, RZ ;  /* 0x00000013114a7227 */ /* 0x000fc800078e00ff */
[----:B------:R-:W-:-:S04]  /*14c0*/  IMAD.MOV R74, RZ, RZ, -R74 ;  /* 0x000000ffff4a7224 */ /* 0x000fc800078e0a4a */
[----:B------:R-:W-:-:S05]  /*14d0*/  IMAD R19, R71, R74, R19 ;  /* 0x0000004a47137224 */ /* 0x000fca00078e0213 */
[----:B------:R-:W-:Y:S01]  /*14e0*/  ISETP.GT.U32.AND P0, PT, R71, R19, PT ;  /* 0x000000134700720c */ /* 0x000fe20003f04070 */
[----:B------:R-:W-:Y:S01]  /*14f0*/  IMAD.HI.U32 R7, R17, R64, RZ ;  /* 0x0000004011077227 */ /* 0x000fe200078e00ff */
[C---:B------:R-:W-:Y:S02]  /*1500*/  ISETP.GT.U32.AND P4, PT, R71.reuse, R0, PT ;  /* 0x000000004700720c */ /* 0x040fe40003f84070 */
[C---:B------:R-:W-:Y:S01]  /*1510*/  ISETP.GT.U32.AND P2, PT, R71.reuse, R70, PT ;  /* 0x000000464700720c */ /* 0x040fe20003f44070 */
[----:B------:R-:W-:Y:S01]  /*1520*/  IMAD.MOV R7, RZ, RZ, -R7 ;  /* 0x000000ffff077224 */ /* 0x000fe200078e0a07 */
[C---:B------:R-:W-:Y:S02]  /*1530*/  ISETP.GT.U32.AND P5, PT, R71.reuse, R67, PT ;  /* 0x000000434700720c */ /* 0x040fe40003fa4070 */
[----:B------:R-:W-:-:S05]  /*1540*/  ISETP.GT.U32.AND P3, PT, R71, R66, PT ;  /* 0x000000424700720c */ /* 0x000fca0003f64070 */
[--C-:B------:R-:W-:Y:S01]  /*1550*/  @!P0 IMAD.IADD R19, R19, 0x1, -R71.reuse ;  /* 0x0000000113138824 */ /* 0x100fe200078e0a47 */
[C---:B------:R-:W-:Y:S01]  /*1560*/  ISETP.GT.U32.AND P0, PT, R71.reuse, R65, PT ;  /* 0x000000414700720c */ /* 0x040fe20003f04070 */
[C---:B------:R-:W-:Y:S01]  /*1570*/  IMAD R64, R71.reuse, R7, R64 ;  /* 0x0000000747407224 */ /* 0x040fe200078e0240 */
[----:B------:R-:W-:Y:S01]  /*1580*/  ISETP.GT.U32.AND P1, PT, R71, R69, PT ;  /* 0x000000454700720c */ /* 0x000fe20003f24070 */
[----:B------:R-:W-:Y:S01]  /*1590*/  IMAD.HI.U32 R7, R17, R62, RZ ;  /* 0x0000003e11077227 */ /* 0x000fe200078e00ff */
[----:B----4-:R-:W-:Y:S02]  /*15a0*/  IABS R60, R9 ;  /* 0x00000009003c7213 */ /* 0x010fe40000000000 */
[----:B---3--:R-:W-:Y:S01]  /*15b0*/  IABS R14, R14 ;  /* 0x0000000e000e7213 */ /* 0x008fe20000000000 */
[--C-:B------:R-:W-:Y:S01]  /*15c0*/  @!P4 IMAD.IADD R0, R0, 0x1, -R71.reuse ;  /* 0x000000010000c824 */ /* 0x100fe200078e0a47 */
[C---:B------:R-:W-:Y:S01]  /*15d0*/  ISETP.GT.U32.AND P6, PT, R71.reuse, R68, PT ;  /* 0x000000444700720c */ /* 0x040fe20003fc4070 */
[----:B------:R-:W-:Y:S01]  /*15e0*/  @!P2 IMAD.IADD R70, R70, 0x1, -R71 ;  /* 0x000000014646a824 */ /* 0x000fe200078e0a47 */
[C---:B------:R-:W-:Y:S01]  /*15f0*/  ISETP.GT.U32.AND P4, PT, R71.reuse, R64, PT ;  /* 0x000000404700720c */ /* 0x040fe20003f84070 */
[----:B------:R-:W-:Y:S01]  /*1600*/  IMAD.MOV R7, RZ, RZ, -R7 ;  /* 0x000000ffff077224 */ /* 0x000fe200078e0a07 */
[----:B------:R-:W-:Y:S01]  /*1610*/  ISETP.GT.U32.AND P2, PT, R71, R63, PT ;  /* 0x0000003f4700720c */ /* 0x000fe20003f44070 */
[--C-:B------:R-:W-:Y:S01]  /*1620*/  @!P5 IMAD.IADD R67, R67, 0x1, -R71.reuse ;  /* 0x000000014343d824 */ /* 0x100fe200078e0a47 */
[C---:B------:R-:W-:Y:S01]  /*1630*/  ISETP.GT.U32.AND P5, PT, R71.reuse, R19, PT ;  /* 0x000000134700720c */ /* 0x040fe20003fa4070 */
[--C-:B------:R-:W-:Y:S01]  /*1640*/  @!P3 IMAD.IADD R66, R66, 0x1, -R71.reuse ;  /* 0x000000014242b824 */ /* 0x100fe200078e0a47 */
[----:B------:R-:W-:Y:S01]  /*1650*/  ISETP.GT.U32.AND P3, PT, R71, R0, PT ;  /* 0x000000004700720c */ /* 0x000fe20003f64070 */
[----:B------:R-:W-:Y:S01]  /*1660*/  @!P0 IMAD.IADD R65, R65, 0x1, -R71 ;  /* 0x0000000141418824 */ /* 0x000fe200078e0a47 */
[C---:B------:R-:W-:Y:S01]  /*1670*/  ISETP.GT.U32.AND P0, PT, R71.reuse, R70, PT ;  /* 0x000000464700720c */ /* 0x040fe20003f04070 */
[----:B------:R-:W-:-:S02]  /*1680*/  IMAD R62, R71, R7, R62 ;  /* 0x00000007473e7224 */ /* 0x000fc400078e023e */
[----:B------:R-:W-:-:S04]  /*1690*/  IMAD.HI.U32 R6, R17, R60, RZ ;  /* 0x0000003c11067227 */ /* 0x000fc800078e00ff */
[----:B------:R-:W-:Y:S01]  /*16a0*/  IMAD.HI.U32 R7, R17, R14, RZ ;  /* 0x0000000e11077227 */ /* 0x000fe200078e00ff */
[----:B-----5:R-:W-:-:S05]  /*16b0*/  IABS R12, R12 ;  /* 0x0000000c000c7213 */ /* 0x020fca0000000000 */
[----:B------:R-:W-:-:S04]  /*16c0*/  IMAD.HI.U32 R9, R17, R12, RZ ;  /* 0x0000000c11097227 */ /* 0x000fc800078e00ff */
[----:B------:R-:W-:Y:S02]  /*16d0*/  IMAD.MOV R9, RZ, RZ, -R9 ;  /* 0x000000ffff097224 */ /* 0x000fe400078e0a09 */
[----:B------:R-:W-:Y:S02]  /*16e0*/  IMAD.MOV R6, RZ, RZ, -R6 ;  /* 0x000000ffff067224 */ /* 0x000fe400078e0a06 */
[----:B------:R-:W-:Y:S01]  /*16f0*/  IMAD R61, R71, R9, R12 ;  /* 0x00000009473d7224 */ /* 0x000fe200078e020c */
[----:B------:R-:W-:Y:S01]  /*1700*/  IABS R12, R11 ;  /* 0x0000000b000c7213 */ /* 0x000fe20000000000 */
[----:B------:R-:W-:Y:S02]  /*1710*/  IMAD.MOV R7, RZ, RZ, -R7 ;  /* 0x000000ffff077224 */ /* 0x000fe400078e0a07 */
[----:B------:R-:W-:Y:S01]  /*1720*/  @!P1 IMAD.IADD R69, R69, 0x1, -R71 ;  /* 0x0000000145459824 */ /* 0x000fe200078e0a47 */
[C---:B------:R-:W-:Y:S01]  /*1730*/  ISETP.GT.U32.AND P1, PT, R71.reuse, R62, PT ;  /* 0x0000003e4700720c */ /* 0x040fe20003f24070 */
[----:B------:R-:W-:-:S02]  /*1740*/  IMAD R60, R71, R6, R60 ;  /* 0x00000006473c7224 */ /* 0x000fc400078e023c */
[C---:B------:R-:W-:Y:S01]  /*1750*/  IMAD R59, R71.reuse, R7, R14 ;  /* 0x00000007473b7224 */ /* 0x040fe200078e020e */
[----:B------:R-:W-:Y:S01]  /*1760*/  IABS R14, R21 ;  /* 0x00000015000e7213 */ /* 0x000fe20000000000 */
[--C-:B------:R-:W-:Y:S02]  /*1770*/  @!P6 IMAD.IADD R68, R68, 0x1, -R71.reuse ;  /* 0x000000014444e824 */ /* 0x100fe400078e0a47 */
[----:B------:R-:W-:Y:S01]  /*1780*/  @!P4 IMAD.IADD R64, R64, 0x1, -R71 ;  /* 0x000000014040c824 */ /* 0x000fe200078e0a47 */
[----:B------:R-:W-:Y:S01]  /*1790*/  ISETP.GT.U32.AND P4, PT, R71, R69, PT ;  /* 0x000000454700720c */ /* 0x000fe20003f84070 */
[----:B------:R-:W-:Y:S01]  /*17a0*/  IMAD.HI.U32 R7, R17, R12, RZ ;  /* 0x0000000c11077227 */ /* 0x000fe200078e00ff */
[----:B------:R-:W-:-:S03]  /*17b0*/  ISETP.GT.U32.AND P6, PT, R71, R61, PT ;  /* 0x0000003d4700720c */ /* 0x000fc60003fc4070 */
[--C-:B------:R-:W-:Y:S01]  /*17c0*/  @!P2 IMAD.IADD R63, R63, 0x1, -R71.reuse ;  /* 0x000000013f3fa824 */ /* 0x100fe200078e0a47 */
[----:B------:R-:W-:Y:S01]  /*17d0*/  ISETP.GT.U32.AND P2, PT, R71, R68, PT ;  /* 0x000000444700720c */ /* 0x000fe20003f44070 */
[--C-:B------:R-:W-:Y:S01]  /*17e0*/  @!P5 IMAD.IADD R19, R19, 0x1, -R71.reuse ;  /* 0x000000011313d824 */ /* 0x100fe200078e0a47 */
[C---:B------:R-:W-:Y:S01]  /*17f0*/  ISETP.GT.U32.AND P5, PT, R71.reuse, R66, PT ;  /* 0x000000424700720c */ /* 0x040fe20003fa4070 */
[--C-:B------:R-:W-:Y:S01]  /*1800*/  @!P3 IMAD.IADD R0, R0, 0x1, -R71.reuse ;  /* 0x000000010000b824 */ /* 0x100fe200078e0a47 */
[C---:B------:R-:W-:Y:S01]  /*1810*/  ISETP.GT.U32.AND P3, PT, R71.reuse, R65, PT ;  /* 0x000000414700720c */ /* 0x040fe20003f64070 */
[----:B------:R-:W-:Y:S01]  /*1820*/  @!P0 IMAD.IADD R70, R70, 0x1, -R71 ;  /* 0x0000000146468824 */ /* 0x000fe200078e0a47 */
[C---:B------:R-:W-:Y:S01]  /*1830*/  ISETP.GT.U32.AND P0, PT, R71.reuse, R64, PT ;  /* 0x000000404700720c */ /* 0x040fe20003f04070 */
[----:B------:R-:W-:Y:S01]  /*1840*/  IMAD.MOV R7, RZ, RZ, -R7 ;  /* 0x000000ffff077224 */ /* 0x000fe200078e0a07 */
[----:B------:R-:W-:Y:S02]  /*1850*/  IABS R56, R20 ;  /* 0x0000001400387213 */ /* 0x000fe40000000000 */
[----:B------:R-:W-:Y:S01]  /*1860*/  IABS R54, R22 ;  /* 0x0000001600367213 */ /* 0x000fe20000000000 */
[----:B------:R-:W-:-:S02]  /*1870*/  IMAD R57, R71, R7, R12 ;  /* 0x0000000747397224 */ /* 0x000fc400078e020c */
[----:B------:R-:W-:-:S04]  /*1880*/  IMAD.HI.U32 R9, R17, R56, RZ ;  /* 0x0000003811097227 */ /* 0x000fc800078e00ff */
[----:B------:R-:W-:Y:S01]  /*1890*/  IMAD.HI.U32 R7, R17, R54, RZ ;  /* 0x0000003611077227 */ /* 0x000fe200078e00ff */
[----:B------:R-:W-:Y:S02]  /*18a0*/  IABS R52, R16 ;  /* 0x0000001000347213 */ /* 0x000fe40000000000 */
[----:B------:R-:W-:Y:S01]  /*18b0*/  IABS R12, R18 ;  /* 0x00000012000c7213 */ /* 0x000fe20000000000 */
[--C-:B------:R-:W-:Y:S02]  /*18c0*/  @!P1 IMAD.IADD R62, R62, 0x1, -R71.reuse ;  /* 0x000000013e3e9824 */ /* 0x100fe400078e0a47 */
[----:B------:R-:W-:Y:S01]  /*18d0*/  @!P4 IMAD.IADD R69, R69, 0x1, -R71 ;  /* 0x000000014545c824 */ /* 0x000fe200078e0a47 */
[C---:B------:R-:W-:Y:S01]  /*18e0*/  ISETP.GT.U32.AND P4, PT, R71.reuse, R63, PT ;  /* 0x0000003f4700720c */ /* 0x040fe20003f84070 */
[----:B------:R-:W-:Y:S02]  /*18f0*/  IMAD.MOV R9, RZ, RZ, -R9 ;  /* 0x000000ffff097224 */ /* 0x000fe400078e0a09 */
[----:B------:R-:W-:Y:S01]  /*1900*/  IMAD.MOV R7, RZ, RZ, -R7 ;  /* 0x000000ffff077224 */ /* 0x000fe200078e0a07 */
[----:B------:R-:W-:Y:S01]  /*1910*/  ISETP.GT.U32.AND P1, PT, R71, R67, PT ;  /* 0x000000434700720c */ /* 0x000fe20003f24070 */
[----:B------:R-:W-:-:S02]  /*1920*/  @!P6 IMAD.IADD R61, R61, 0x1, -R71 ;  /* 0x000000013d3de824 */ /* 0x000fc400078e0a47 */
[--C-:B------:R-:W-:Y:S01]  /*1930*/  @!P2 IMAD.IADD R68, R68, 0x1, -R71.reuse ;  /* 0x000000014444a824 */ /* 0x100fe200078e0a47 */
[C---:B------:R-:W-:Y:S01]  /*1940*/  ISETP.GT.U32.AND P2, PT, R71.reuse, R62, PT ;  /* 0x0000003e4700720c */ /* 0x040fe20003f44070 */
[--C-:B------:R-:W-:Y:S01]  /*1950*/  @!P5 IMAD.IADD R66, R66, 0x1, -R71.reuse ;  /* 0x000000014242d824 */ /* 0x100fe200078e0a47 */
[----:B------:R-:W-:Y:S01]  /*1960*/  ISETP.GT.U32.AND P5, PT, R71, R59, PT ;  /* 0x0000003b4700720c */ /* 0x000fe20003fa4070 */
[--C-:B------:R-:W-:Y:S02]  /*1970*/  @!P3 IMAD.IADD R65, R65, 0x1, -R71.reuse ;  /* 0x000000014141b824 */ /* 0x100fe400078e0a47 */
[----:B------:R-:W-:Y:S01]  /*1980*/  @!P0 IMAD.IADD R64, R64, 0x1, -R71 ;  /* 0x0000000140408824 */ /* 0x000fe200078e0a47 */
[C---:B------:R-:W-:Y:S01]  /*1990*/  ISETP.GT.U32.AND P0, PT, R71.reuse, R57, PT ;  /* 0x000000394700720c */ /* 0x040fe20003f04070 */
[C---:B------:R-:W-:Y:S02]  /*19a0*/  IMAD R56, R71.reuse, R9, R56 ;  /* 0x0000000947387224 */ /* 0x040fe400078e0238 */
[----:B------:R-:W-:-:S02]  /*19b0*/  IMAD R54, R71, R7, R54 ;  /* 0x0000000747367224 */ /* 0x000fc400078e0236 */
[----:B------:R-:W-:Y:S01]  /*19c0*/  IMAD.HI.U32 R7, R17, R52, RZ ;  /* 0x0000003411077227 */ /* 0x000fe200078e00ff */
[----:B------:R-:W-:-:S03]  /*19d0*/  ISETP.GT.U32.AND P6, PT, R71, R61, PT ;  /* 0x0000003d4700720c */ /* 0x000fc60003fc4070 */
[----:B------:R-:W-:-:S04]  /*19e0*/  IMAD.HI.U32 R9, R17, R12, RZ ;  /* 0x0000000c11097227 */ /* 0x000fc800078e00ff */
[----:B------:R-:W-:Y:S02]  /*19f0*/  IMAD.MOV R7, RZ, RZ, -R7 ;  /* 0x000000ffff077224 */ /* 0x000fe400078e0a07 */
[----:B------:R-:W-:Y:S01]  /*1a00*/  IMAD.MOV R9, RZ, RZ, -R9 ;  /* 0x000000ffff097224 */ /* 0x000fe200078e0a09 */
[----:B------:R-:W-:Y:S01]  /*1a10*/  IABS R48, R15 ;  /* 0x0000000f00307213 */ /* 0x000fe20000000000 */
[C---:B------:R-:W-:Y:S02]  /*1a20*/  IMAD R52, R71.reuse, R7, R52 ;  /* 0x0000000747347224 */ /* 0x040fe400078e0234 */
[----:B------:R-:W-:Y:S02]  /*1a30*/  IMAD R51, R71, R9, R12 ;  /* 0x0000000947337224 */ /* 0x000fe400078e020c */
[--C-:B------:R-:W-:Y:S01]  /*1a40*/  @!P4 IMAD.IADD R63, R63, 0x1, -R71.reuse ;  /* 0x000000013f3fc824 */ /* 0x100fe200078e0a47 */
[----:B------:R-:W-:Y:S01]  /*1a50*/  ISETP.GT.U32.AND P4, PT, R71, R56, PT ;  /* 0x000000384700720c */ /* 0x000fe20003f84070 */
[--C-:B------:R-:W-:Y:S01]  /*1a60*/  @!P1 IMAD.IADD R67, R67, 0x1, -R71.reuse ;  /* 0x0000000143439824 */ /* 0x100fe200078e0a47 */
[----:B------:R-:W-:Y:S01]  /*1a70*/  ISETP.GT.U32.AND P1, PT, R71, R60, PT ;  /* 0x0000003c4700720c */ /* 0x000fe20003f24070 */
[----:B------:R-:W-:-:S02]  /*1a80*/  @!P2 IMAD.IADD R62, R62, 0x1, -R71 ;  /* 0x000000013e3ea824 */ /* 0x000fc400078e0a47 */
[--C-:B------:R-:W-:Y:S01]  /*1a90*/  @!P5 IMAD.IADD R59, R59, 0x1, -R71.reuse ;  /* 0x000000013b3bd824 */ /* 0x100fe200078e0a47 */
[----:B------:R-:W-:Y:S01]  /*1aa0*/  ISETP.GT.U32.AND P5, PT, R71, R52, PT ;  /* 0x000000344700720c */ /* 0x000fe20003fa4070 */
[--C-:B------:R-:W-:Y:S01]  /*1ab0*/  @!P0 IMAD.IADD R57, R57, 0x1, -R71.reuse ;  /* 0x0000000139398824 */ /* 0x100fe200078e0a47 */
[----:B------:R-:W-:Y:S01]  /*1ac0*/  IABS R12, R95 ;  /* 0x0000005f000c7213 */ /* 0x000fe20000000000 */
[----:B------:R-:W-:Y:S01]  /*1ad0*/  @!P6 IMAD.IADD R61, R61, 0x1, -R71 ;  /* 0x000000013d3de824 */ /* 0x000fe200078e0a47 */
[----:B------:R-:W-:-:S03]  /*1ae0*/  ISETP.GT.U32.AND P6, PT, R71, R54, PT ;  /* 0x000000364700720c */ /* 0x000fc60003fc4070 */
[--C-:B------:R-:W-:Y:S02]  /*1af0*/  @!P4 IMAD.IADD R56, R56, 0x1, -R71.reuse ;  /* 0x000000013838c824 */ /* 0x100fe400078e0a47 */
[----:B------:R-:W-:-:S04]  /*1b00*/  @!P1 IMAD.IADD R60, R60, 0x1, -R71 ;  /* 0x000000013c3c9824 */ /* 0x000fc800078e0a47 */
[----:B------:R-:W-:-:S04]  /*1b10*/  @!P5 IMAD.IADD R52, R52, 0x1, -R71 ;  /* 0x000000013434d824 */ /* 0x000fc800078e0a47 */
[----:B------:R-:W-:Y:S01]  /*1b20*/  @!P6 IMAD.IADD R54, R54, 0x1, -R71 ;  /* 0x000000013636e824 */ /* 0x000fe200078e0a47 */
[----:B------:R-:W-:Y:S01]  /*1b30*/  ISETP.GT.U32.AND P6, PT, R71, R60, PT ;  /* 0x0000003c4700720c */ /* 0x000fe20003fc4070 */
[----:B------:R-:W-:-:S04]  /*1b40*/  IMAD.HI.U32 R9, R17, R46, RZ ;  /* 0x0000002e11097227 */ /* 0x000fc800078e00ff */
[----:B------:R-:W-:-:S04]  /*1b50*/  IMAD.MOV R9, RZ, RZ, -R9 ;  /* 0x000000ffff097224 */ /* 0x000fc800078e0a09 */
[----:B------:R-:W-:-:S04]  /*1b60*/  IMAD R46, R71, R9, R46 ;  /* 0x00000009472e7224 */ /* 0x000fc800078e022e */
[----:B------:R-:W-:Y:S01]  /*1b70*/  @!P6 IMAD.IADD R60, R60, 0x1, -R71 ;  /* 0x000000013c3ce824 */ /* 0x000fe200078e0a47 */
[----:B--2---:R-:W-:-:S05]  /*1b80*/  IABS R58, R10 ;  /* 0x0000000a003a7213 */ /* 0x004fca0000000000 */
[----:B------:R-:W-:-:S04]  /*1b90*/  IMAD.HI.U32 R6, R17, R58, RZ ;  /* 0x0000003a11067227 */ /* 0x000fc800078e00ff */
[----:B------:R-:W-:Y:S02]  /*1ba0*/  IMAD.MOV R10, RZ, RZ, -R6 ;  /* 0x000000ffff0a7224 */ /* 0x000fe400078e0a06 */
[----:B------:R-:W-:-:S04]  /*1bb0*/  IMAD.HI.U32 R6, R17, R14, RZ ;  /* 0x0000000e11067227 */ /* 0x000fc800078e00ff */
[----:B------:R-:W-:Y:S01]  /*1bc0*/  IMAD R58, R71, R10, R58 ;  /* 0x0000000a473a7224 */ /* 0x000fe200078e023a */
[----:B------:R-:W-:Y:S01]  /*1bd0*/  IABS R10, R23 ;  /* 0x00000017000a7213 */ /* 0x000fe20000000000 */
[----:B------:R-:W-:-:S04]  /*1be0*/  IMAD.MOV R6, RZ, RZ, -R6 ;  /* 0x000000ffff067224 */ /* 0x000fc800078e0a06 */
[----:B------:R-:W-:Y:S02]  /*1bf0*/  IMAD R55, R71, R6, R14 ;  /* 0x0000000647377224 */ /* 0x000fe400078e020e */
[----:B------:R-:W-:Y:S01]  /*1c00*/  IMAD.HI.U32 R6, R17, R10, RZ ;  /* 0x0000000a11067227 */ /* 0x000fe200078e00ff */
[----:B------:R-:W-:-:S03]  /*1c10*/  ISETP.GT.U32.AND P3, PT, R71, R58, PT ;  /* 0x0000003a4700720c */ /* 0x000fc60003f64070 */
[----:B------:R-:W-:Y:S02]  /*1c20*/  IMAD.MOV R53, RZ, RZ, -R6 ;  /* 0x000000ffff357224 */ /* 0x000fe400078e0a06 */
[----:B------:R-:W-:Y:S01]  /*1c30*/  IMAD.HI.U32 R6, R17, R50, RZ ;  /* 0x0000003211067227 */ /* 0x000fe200078e00ff */
[----:B------:R-:W-:-:S03]  /*1c40*/  IABS R14, R13 ;  /* 0x0000000d000e7213 */ /* 0x000fc60000000000 */
[----:B------:R-:W-:Y:S02]  /*1c50*/  IMAD.MOV R6, RZ, RZ, -R6 ;  /* 0x000000ffff067224 */ /* 0x000fe400078e0a06 */
[----:B------:R-:W-:-:S04]  /*1c60*/  IMAD.HI.U32 R7, R17, R14, RZ ;  /* 0x0000000e11077227 */ /* 0x000fc800078e00ff */
[C---:B------:R-:W-:Y:S01]  /*1c70*/  IMAD R50, R71.reuse, R6, R50 ;  /* 0x0000000647327224 */ /* 0x040fe200078e0232 */
[C---:B------:R-:W-:Y:S01]  /*1c80*/  ISETP.GT.U32.AND P2, PT, R71.reuse, R55, PT ;  /* 0x000000374700720c */ /* 0x040fe20003f44070 */
[----:B------:R-:W-:Y:S01]  /*1c90*/  @!P3 IMAD.IADD R58, R58, 0x1, -R71 ;  /* 0x000000013a3ab824 */ /* 0x000fe200078e0a47 */
[C---:B------:R-:W-:Y:S01]  /*1ca0*/  ISETP.GT.U32.AND P3, PT, R71.reuse, R51, PT ;  /* 0x000000334700720c */ /* 0x040fe20003f64070 */
[----:B------:R-:W-:Y:S01]  /*1cb0*/  IMAD.MOV R7, RZ, RZ, -R7 ;  /* 0x000000ffff077224 */ /* 0x000fe200078e0a07 */
[----:B------:R-:W-:Y:S01]  /*1cc0*/  ISETP.GT.U32.AND P0, PT, R71, R50, PT ;  /* 0x000000324700720c */ /* 0x000fe20003f04070 */
[----:B------:R-:W-:-:S04]  /*1cd0*/  IMAD.HI.U32 R6, R17, R48, RZ ;  /* 0x0000003011067227 */ /* 0x000fc800078e00ff */
[C---:B------:R-:W-:Y:S02]  /*1ce0*/  IMAD R53, R71.reuse, R53, R10 ;  /* 0x0000003547357224 */ /* 0x040fe400078e020a */
[----:B------:R-:W-:Y:S02]  /*1cf0*/  IMAD R49, R71, R7, R14 ;  /* 0x0000000747317224 */ /* 0x000fe400078e020e */
[----:B------:R-:W-:Y:S02]  /*1d00*/  IMAD.MOV R10, RZ, RZ, -R6 ;  /* 0x000000ffff0a7224 */ /* 0x000fe400078e0a06 */
[----:B------:R-:W-:Y:S01]  /*1d10*/  IMAD.HI.U32 R7, R17, R12, RZ ;  /* 0x0000000c11077227 */ /* 0x000fe200078e00ff */
[----:B------:R-:W-:-:S03]  /*1d20*/  ISETP.GT.U32.AND P4, PT, R71, R49, PT ;  /* 0x000000314700720c */ /* 0x000fc60003f84070 */
[C---:B------:R-:W-:Y:S02]  /*1d30*/  IMAD R48, R71.reuse, R10, R48 ;  /* 0x0000000a47307224 */ /* 0x040fe400078e0230 */
[----:B------:R-:W-:Y:S01]  /*1d40*/  IMAD.MOV R7, RZ, RZ, -R7 ;  /* 0x000000ffff077224 */ /* 0x000fe200078e0a07 */
[----:B------:R-:W-:Y:S01]  /*1d50*/  ISETP.GT.U32.AND P5, PT, R71, R58, PT ;  /* 0x0000003a4700720c */ /* 0x000fe20003fa4070 */
[--C-:B------:R-:W-:Y:S01]  /*1d60*/  @!P2 IMAD.IADD R55, R55, 0x1, -R71.reuse ;  /* 0x000000013737a824 */ /* 0x100fe200078e0a47 */
[----:B------:R-:W-:Y:S01]  /*1d70*/  ISETP.GT.U32.AND P2, PT, R71, R48, PT ;  /* 0x000000304700720c */ /* 0x000fe20003f44070 */
[--C-:B------:R-:W-:Y:S01]  /*1d80*/  @!P3 IMAD.IADD R51, R51, 0x1, -R71.reuse ;  /* 0x000000013333b824 */ /* 0x100fe200078e0a47 */
[C---:B------:R-:W-:Y:S01]  /*1d90*/  ISETP.GT.U32.AND P3, PT, R71.reuse, R57, PT ;  /* 0x000000394700720c */ /* 0x040fe20003f64070 */
[----:B------:R-:W-:Y:S01]  /*1da0*/  @!P0 IMAD.IADD R50, R50, 0x1, -R71 ;  /* 0x0000000132328824 */ /* 0x000fe200078e0a47 */
[C---:B------:R-:W-:Y:S01]  /*1db0*/  ISETP.GT.U32.AND P0, PT, R71.reuse, R56, PT ;  /* 0x000000384700720c */ /* 0x040fe20003f04070 */
[----:B------:R-:W-:Y:S01]  /*1dc0*/  IMAD R47, R71, R7, R12 ;  /* 0x00000007472f7224 */ /* 0x000fe200078e020c */
[----:B------:R-:W-:Y:S01]  /*1dd0*/  IABS R14, R5 ;  /* 0x00000005000e7213 */ /* 0x000fe20000000000 */
[----:B------:R-:W-:-:S04]  /*1de0*/  IMAD.HI.U32 R7, R17, R44, RZ ;  /* 0x0000002c11077227 */ /* 0x000fc800078e00ff */
[----:B------:R-:W-:-:S04]  /*1df0*/  IMAD.HI.U32 R6, R17, R14, RZ ;  /* 0x0000000e11067227 */ /* 0x000fc800078e00ff */
[----:B------:R-:W-:Y:S01]  /*1e00*/  IMAD.MOV R7, RZ, RZ, -R7 ;  /* 0x000000ffff077224 */ /* 0x000fe200078e0a07 */
[----:B------:R-:W-:Y:S01]  /*1e10*/  IABS R10, R124 ;  /* 0x0000007c000a7213 */ /* 0x000fe20000000000 */
[----:B------:R-:W-:Y:S01]  /*1e20*/  @!P4 IMAD.IADD R49, R49, 0x1, -R71 ;  /* 0x000000013131c824 */ /* 0x000fe200078e0a47 */
[C---:B------:R-:W-:Y:S01]  /*1e30*/  ISETP.GT.U32.AND P4, PT, R71.reuse, R55, PT ;  /* 0x000000374700720c */ /* 0x040fe20003f84070 */
[----:B------:R-:W-:Y:S02]  /*1e40*/  IMAD.MOV R6, RZ, RZ, -R6 ;  /* 0x000000ffff067224 */ /* 0x000fe400078e0a06 */
[----:B------:R-:W-:Y:S02]  /*1e50*/  IMAD R44, R71, R7, R44 ;  /* 0x00000007472c7224 */ /* 0x000fe400078e022c */
[----:B------:R-:W-:Y:S01]  /*1e60*/  IMAD.HI.U32 R7, R17, R42, RZ ;  /* 0x0000002a11077227 */ /* 0x000fe200078e00ff */
[----:B------:R-:W-:-:S03]  /*1e70*/  IABS R12, R122 ;  /* 0x0000007a000c7213 */ /* 0x000fc60000000000 */
[--C-:B------:R-:W-:Y:S01]  /*1e80*/  @!P2 IMAD.IADD R48, R48, 0x1, -R71.reuse ;  /* 0x000000013030a824 */ /* 0x100fe200078e0a47 */
[C---:B------:R-:W-:Y:S01]  /*1e90*/  ISETP.GT.U32.AND P2, PT, R71.reuse, R54, PT ;  /* 0x000000364700720c */ /* 0x040fe20003f44070 */
        /* <DEDUP_REMOVED lines=8> */
[----:B------:R-:W-:Y:S01]  /*1f20*/  IMAD.HI.U32 R6, R17, R10, RZ ;  /* 0x0000000a11067227 */ /* 0x000fe200078e00ff */
[----:B------:R-:W-:-:S03]  /*1f30*/  ISETP.GT.U32.AND P6, PT, R71, R48, PT ;  /* 0x000000304700720c */ /* 0x000fc60003fc4070 */
[----:B------:R-:W-:Y:S02]  /*1f40*/  IMAD.MOV R7, RZ, RZ, -R7 ;  /* 0x000000ffff077224 */ /* 0x000fe400078e0a07 */
[----:B------:R-:W-:-:S04]  /*1f50*/  IMAD.HI.U32 R9, R17, R12, RZ ;  /* 0x0000000c11097227 */ /* 0x000fc800078e00ff */
[----:B------:R-:W-:Y:S02]  /*1f60*/  IMAD.MOV R43, RZ, RZ, -R6 ;  /* 0x000000ffff2b7224 */ /* 0x000fe400078e0a06 */
[----:B------:R-:W-:Y:S02]  /*1f70*/  IMAD R42, R71, R7, R42 ;  /* 0x00000007472a7224 */ /* 0x000fe400078e022a */
[----:B------:R-:W-:-:S04]  /*1f80*/  IMAD.HI.U32 R7, R17, R14, RZ ;  /* 0x0000000e11077227 */ /* 0x000fc800078e00ff */
[----:B------:R-:W-:Y:S02]  /*1f90*/  IMAD.MOV R9, RZ, RZ, -R9 ;  /* 0x000000ffff097224 */ /* 0x000fe400078e0a09 */
[----:B------:R-:W-:Y:S01]  /*1fa0*/  IMAD R43, R71, R43, R10 ;  /* 0x0000002b472b7224 */ /* 0x000fe200078e020a */
[----:B------:R-:W-:Y:S01]  /*1fb0*/  IABS R10, R118 ;  /* 0x00000076000a7213 */ /* 0x000fe20000000000 */
[----:B------:R-:W-:Y:S01]  /*1fc0*/  @!P4 IMAD.IADD R55, R55, 0x1, -R71 ;  /* 0x000000013737c824 */ /* 0x000fe200078e0a47 */
[----:B------:R-:W-:Y:S01]  /*1fd0*/  ISETP.GT.U32.AND P4, PT, R71, R49, PT ;  /* 0x000000314700720c */ /* 0x000fe20003f84070 */
[----:B------:R-:W-:Y:S02]  /*1fe0*/  IMAD.MOV R7, RZ, RZ, -R7 ;  /* 0x000000ffff077224 */ /* 0x000fe400078e0a07 */
[----:B------:R-:W-:-:S04]  /*1ff0*/  IMAD.HI.U32 R6, R17, R40, RZ ;  /* 0x0000002811067227 */ /* 0x000fc800078e00ff */
[C---:B------:R-:W-:Y:S02]  /*2000*/  IMAD R41, R71.reuse, R9, R12 ;  /* 0x0000000947297224 */ /* 0x040fe400078e020c */
        /* <DEDUP_REMOVED lines=8> */
[----:B------:R-:W-:-:S02]  /*2090*/  IMAD R39, R71, R7, R14 ;  /* 0x0000000747277224 */ /* 0x000fc400078e020e */
[----:B------:R-:W-:Y:S02]  /*20a0*/  IMAD.MOV R6, RZ, RZ, -R6 ;  /* 0x000000ffff067224 */ /* 0x000fe400078e0a06 */
[----:B------:R-:W-:-:S04]  /*20b0*/  IMAD.HI.U32 R7, R17, R38, RZ ;  /* 0x0000002611077227 */ /* 0x000fc800078e00ff */
[----:B------:R-:W-:-:S04]  /*20c0*/  IMAD.HI.U32 R9, R17, R10, RZ ;  /* 0x0000000a11097227 */ /* 0x000fc800078e00ff */
[----:B------:R-:W-:-:S04]  /*20d0*/  IMAD.HI.U32 R11, R17, R36, RZ ;  /* 0x00000024110b7227 */ /* 0x000fc800078e00ff */
[----:B------:R-:W-:Y:S01]  /*20e0*/  @!P6 IMAD.IADD R48, R48, 0x1, -R71 ;  /* 0x000000013030e824 */ /* 0x000fe200078e0a47 */
[C---:B------:R-:W-:Y:S01]  /*20f0*/  ISETP.GT.U32.AND P6, PT, R71.reuse, R41, PT ;  /* 0x000000294700720c */ /* 0x040fe20003fc4070 */
[C---:B------:R-:W-:Y:S01]  /*2100*/  IMAD R40, R71.reuse, R6, R40 ;  /* 0x0000000647287224 */ /* 0x040fe200078e0228 */
[----:B------:R-:W-:Y:S01]  /*2110*/  IABS R6, R116 ;  /* 0x0000007400067213 */ /* 0x000fe20000000000 */
[----:B------:R-:W-:Y:S02]  /*2120*/  IMAD.MOV R12, RZ, RZ, -R7 ;  /* 0x000000ffff0c7224 */ /* 0x000fe400078e0a07 */
[----:B------:R-:W-:Y:S02]  /*2130*/  IMAD.MOV R9, RZ, RZ, -R9 ;  /* 0x000000ffff097224 */ /* 0x000fe400078e0a09 */
[----:B------:R-:W-:Y:S02]  /*2140*/  IMAD.MOV R11, RZ, RZ, -R11 ;  /* 0x000000ffff0b7224 */ /* 0x000fe400078e0a0b */
[----:B------:R-:W-:-:S02]  /*2150*/  IMAD R38, R71, R12, R38 ;  /* 0x0000000c47267224 */ /* 0x000fc400078e0226 */
[C---:B------:R-:W-:Y:S02]  /*2160*/  IMAD R37, R71.reuse, R9, R10 ;  /* 0x0000000947257224 */ /* 0x040fe400078e020a */
[----:B------:R-:W-:Y:S02]  /*2170*/  IMAD R36, R71, R11, R36 ;  /* 0x0000000b47247224 */ /* 0x000fe400078e0224 */
[----:B------:R-:W-:Y:S01]  /*2180*/  @!P4 IMAD.IADD R49, R49, 0x1, -R71 ;  /* 0x000000013131c824 */ /* 0x000fe200078e0a47 */
[----:B------:R-:W-:Y:S01]  /*2190*/  ISETP.GT.U32.AND P4, PT, R71, R42, PT ;  /* 0x0000002a4700720c */ /* 0x000fe20003f84070 */
[----:B------:R-:W-:Y:S01]  /*21a0*/  IMAD.HI.U32 R7, R17, R6, RZ ;  /* 0x0000000611077227 */ /* 0x000fe200078e00ff */
[----:B------:R-:W-:-:S03]  /*21b0*/  IABS R12, R114 ;  /* 0x00000072000c7213 */ /* 0x000fc60000000000 */
[--C-:B------:R-:W-:Y:S02]  /*21c0*/  @!P2 IMAD.IADD R47, R47, 0x1, -R71.reuse ;  /* 0x000000012f2fa824 */ /* 0x100fe400078e0a47 */
[--C-:B------:R-:W-:Y:S01]  /*21d0*/  @!P5 IMAD.IADD R45, R45, 0x1, -R71.reuse ;  /* 0x000000012d2dd824 */ /* 0x100fe200078e0a47 */
[C---:B------:R-:W-:Y:S01]  /*21e0*/  ISETP.GT.U32.AND P5, PT, R71.reuse, R38, PT ;  /* 0x000000264700720c */ /* 0x040fe20003fa4070 */
[--C-:B------:R-:W-:Y:S01]  /*21f0*/  @!P3 IMAD.IADD R44, R44, 0x1, -R71.reuse ;  /* 0x000000012c2cb824 */ /* 0x100fe200078e0a47 */
[----:B------:R-:W-:Y:S01]  /*2200*/  ISETP.GT.U32.AND P3, PT, R71, R37, PT ;  /* 0x000000254700720c */ /* 0x000fe20003f64070 */
[----:B------:R-:W-:Y:S01]  /*2210*/  @!P0 IMAD.IADD R43, R43, 0x1, -R71 ;  /* 0x000000012b2b8824 */ /* 0x000fe200078e0a47 */
[----:B------:R-:W-:Y:S01]  /*2220*/  ISETP.GT.U32.AND P0, PT, R71, R36, PT ;  /* 0x000000244700720c */ /* 0x000fe20003f04070 */
[----:B------:R-:W-:Y:S02]  /*2230*/  IMAD.MOV R7, RZ, RZ, -R7 ;  /* 0x000000ffff077224 */ /* 0x000fe400078e0a07 */
[----:B------:R-:W-:Y:S01]  /*2240*/  @!P6 IMAD.IADD R41, R41, 0x1, -R71 ;  /* 0x000000012929e824 */ /* 0x000fe200078e0a47 */
[C---:B------:R-:W-:Y:S01]  /*2250*/  ISETP.GT.U32.AND P6, PT, R71.reuse, R47, PT ;  /* 0x0000002f4700720c */ /* 0x040fe20003fc4070 */
[----:B------:R-:W-:Y:S01]  /*2260*/  IMAD R35, R71, R7, R6 ;  /* 0x0000000747237224 */ /* 0x000fe200078e0206 */
[----:B------:R-:W-:Y:S01]  /*2270*/  IABS R11, R110 ;  /* 0x0000006e000b7213 */ /* 0x000fe20000000000 */
[----:B------:R-:W-:-:S04]  /*2280*/  IMAD.HI.U32 R6, R17, R12, RZ ;  /* 0x0000000c11067227 */ /* 0x000fc800078e00ff */
[----:B------:R-:W-:Y:S01]  /*2290*/  @!P4 IMAD.IADD R42, R42, 0x1, -R71 ;  /* 0x000000012a2ac824 */ /* 0x000fe200078e0a47 */
[C---:B------:R-:W-:Y:S01]  /*22a0*/  ISETP.GT.U32.AND P4, PT, R71.reuse, R35, PT ;  /* 0x000000234700720c */ /* 0x040fe20003f84070 */
[----:B------:R-:W-:Y:S02]  /*22b0*/  IMAD.MOV R33, RZ, RZ, -R6 ;  /* 0x000000ffff217224 */ /* 0x000fe400078e0a06 */
[----:B------:R-:W-:Y:S01]  /*22c0*/  IMAD.MOV.U32 R6, RZ, RZ, R11 ;  /* 0x000000ffff067224 */ /* 0x000fe200078e000b */
[----:B------:R-:W-:Y:S01]  /*22d0*/  IABS R10, R112 ;  /* 0x00000070000a7213 */ /* 0x000fe20000000000 */
[--C-:B------:R-:W-:Y:S01]  /*22e0*/  @!P5 IMAD.IADD R38, R38, 0x1, -R71.reuse ;  /* 0x000000012626d824 */ /* 0x100fe200078e0a47 */
[----:B------:R-:W-:Y:S01]  /*22f0*/  ISETP.GT.U32.AND P5, PT, R71, R44, PT ;  /* 0x0000002c4700720c */ /* 0x000fe20003fa4070 */
[--C-:B------:R-:W-:Y:S01]  /*2300*/  @!P3 IMAD.IADD R37, R37, 0x1, -R71.reuse ;  /* 0x000000012525b824 */ /* 0x100fe200078e0a47 */
[C---:B------:R-:W-:Y:S01]  /*2310*/  ISETP.GT.U32.AND P3, PT, R71.reuse, R43, PT ;  /* 0x0000002b4700720c */ /* 0x040fe20003f64070 */
[----:B------:R-:W-:Y:S01]  /*2320*/  @!P0 IMAD.IADD R36, R36, 0x1, -R71 ;  /* 0x0000000124248824 */ /* 0x000fe200078e0a47 */
[----:B------:R-:W-:Y:S01]  /*2330*/  ISETP.GT.U32.AND P0, PT, R71, R42, PT ;  /* 0x0000002a4700720c */ /* 0x000fe20003f04070 */
[----:B------:R-:W-:Y:S01]  /*2340*/  IMAD.HI.U32 R29, R17, R6, RZ ;  /* 0x00000006111d7227 */ /* 0x000fe200078e00ff */
[----:B------:R-:W-:-:S03]  /*2350*/  IABS R32, R113 ;  /* 0x0000007100207213 */ /* 0x000fc60000000000 */
[----:B------:R-:W-:Y:S01]  /*2360*/  @!P6 IMAD.IADD R47, R47, 0x1, -R71 ;  /* 0x000000012f2fe824 */ /* 0x000fe200078e0a47 */
[----:B------:R-:W-:Y:S01]  /*2370*/  ISETP.GT.U32.AND P6, PT, R71, R38, PT ;  /* 0x000000264700720c */ /* 0x000fe20003fc4070 */
[----:B------:R-:W-:Y:S01]  /*2380*/  IMAD.HI.U32 R9, R17, R34, RZ ;  /* 0x0000002211097227 */ /* 0x000fe200078e00ff */
[----:B------:R-:W-:-:S03]  /*2390*/  IABS R27, R108 ;  /* 0x0000006c001b7213 */ /* 0x000fc60000000000 */
[----:B------:R-:W-:-:S04]  /*23a0*/  IMAD.HI.U32 R31, R17, R10, RZ ;  /* 0x0000000a111f7227 */ /* 0x000fc800078e00ff */
[----:B------:R-:W-:Y:S01]  /*23b0*/  IMAD.MOV R29, RZ, RZ, -R29 ;  /* 0x000000ffff1d7224 */ /* 0x000fe200078e0a1d */
[----:B------:R-:W-:Y:S01]  /*23c0*/  IABS R30, R111 ;  /* 0x0000006f001e7213 */ /* 0x000fe20000000000 */
[----:B------:R-:W-:Y:S01]  /*23d0*/  IMAD.MOV R9, RZ, RZ, -R9 ;  /* 0x000000ffff097224 */ /* 0x000fe200078e0a09 */
[----:B------:R-:W-:Y:S01]  /*23e0*/  IABS R28, R109 ;  /* 0x0000006d001c7213 */ /* 0x000fe20000000000 */
[----:B------:R-:W-:Y:S02]  /*23f0*/  IMAD.MOV R31, RZ, RZ, -R31 ;  /* 0x000000ffff1f7224 */ /* 0x000fe400078e0a1f */
[----:B------:R-:W-:Y:S02]  /*2400*/  IMAD R29, R71, R29, R6 ;  /* 0x0000001d471d7224 */ /* 0x000fe400078e0206 */
[----:B------:R-:W-:Y:S01]  /*2410*/  @!P4 IMAD.IADD R35, R35, 0x1, -R71 ;  /* 0x000000012323c824 */ /* 0x000fe200078e0a47 */
[----:B------:R-:W-:Y:S01]  /*2420*/  ISETP.GT.U32.AND P4, PT, R71, R41, PT ;  /* 0x000000294700720c */ /* 0x000fe20003f84070 */
[----:B------:R-:W-:-:S04]  /*2430*/  IMAD.HI.U32 R7, R17, R32, RZ ;  /* 0x0000002011077227 */ /* 0x000fc800078e00ff */
[----:B------:R-:W-:Y:S01]  /*2440*/  IMAD.HI.U32 R6, R17, R27, RZ ;  /* 0x0000001b11067227 */ /* 0x000fe200078e00ff */
[----:B------:R-:W-:-:S03]  /*2450*/  IABS R24, R105 ;  /* 0x0000006900187213 */ /* 0x000fc60000000000 */
[C---:B------:R-:W-:Y:S02]  /*2460*/  IMAD R34, R71.reuse, R9, R34 ;  /* 0x0000000947227224 */ /* 0x040fe400078e0222 */
[C---:B------:R-:W-:Y:S02]  /*2470*/  IMAD R31, R71.reuse, R31, R10 ;  /* 0x0000001f471f7224 */ /* 0x040fe400078e020a */
[--C-:B------:R-:W-:Y:S01]  /*2480*/  @!P5 IMAD.IADD R44, R44, 0x1, -R71.reuse ;  /* 0x000000012c2cd824 */ /* 0x100fe200078e0a47 */
[----:B------:R-:W-:Y:S01]  /*2490*/  ISETP.GT.U32.AND P5, PT, R71, R37, PT ;  /* 0x000000254700720c */ /* 0x000fe20003fa4070 */
[--C-:B------:R-:W-:Y:S01]  /*24a0*/  @!P3 IMAD.IADD R43, R43, 0x1, -R71.reuse ;  /* 0x000000012b2bb824 */ /* 0x100fe200078e0a47 */
[C---:B------:R-:W-:Y:S01]  /*24b0*/  ISETP.GT.U32.AND P3, PT, R71.reuse, R36, PT ;  /* 0x000000244700720c */ /* 0x040fe20003f64070 */
[----:B------:R-:W-:Y:S01]  /*24c0*/  @!P0 IMAD.IADD R42, R42, 0x1, -R71 ;  /* 0x000000012a2a8824 */ /* 0x000fe200078e0a47 */
[----:B------:R-:W-:Y:S01]  /*24d0*/  ISETP.GT.U32.AND P0, PT, R71, R35, PT ;  /* 0x000000234700720c */ /* 0x000fe20003f04070 */
[----:B------:R-:W-:-:S02]  /*24e0*/  IMAD.MOV R9, RZ, RZ, -R7 ;  /* 0x000000ffff097224 */ /* 0x000fc400078e0a07 */
[----:B------:R-:W-:Y:S02]  /*24f0*/  IMAD.MOV R6, RZ, RZ, -R6 ;  /* 0x000000ffff067224 */ /* 0x000fe400078e0a06 */
[----:B------:R-:W-:-:S04]  /*2500*/  IMAD.HI.U32 R7, R17, R30, RZ ;  /* 0x0000001e11077227 */ /* 0x000fc800078e00ff */
[----:B------:R-:W-:-:S04]  /*2510*/  IMAD.HI.U32 R10, R17, R28, RZ ;  /* 0x0000001c110a7227 */ /* 0x000fc800078e00ff */
[----:B------:R-:W-:Y:S01]  /*2520*/  @!P6 IMAD.IADD R38, R38, 0x1, -R71 ;  /* 0x000000012626e824 */ /* 0x000fe200078e0a47 */
[C---:B------:R-:W-:Y:S01]  /*2530*/  ISETP.GT.U32.AND P6, PT, R71.reuse, R31, PT ;  /* 0x0000001f4700720c */ /* 0x040fe20003fc4070 */
[----:B------:R-:W-:Y:S02]  /*2540*/  IMAD R27, R71, R6, R27 ;  /* 0x00000006471b7224 */ /* 0x000fe400078e021b */
[----:B------:R-:W-:Y:S02]  /*2550*/  IMAD.MOV R7, RZ, RZ, -R7 ;  /* 0x000000ffff077224 */ /* 0x000fe400078e0a07 */
[----:B------:R-:W-:Y:S02]  /*2560*/  IMAD.MOV R10, RZ, RZ, -R10 ;  /* 0x000000ffff0a7224 */ /* 0x000fe400078e0a0a */
[----:B------:R-:W-:Y:S01]  /*2570*/  IMAD.HI.U32 R6, R17, R24, RZ ;  /* 0x0000001811067227 */ /* 0x000fe200078e00ff */
[----:B------:R-:W-:-:S03]  /*2580*/  IABS R22, R103 ;  /* 0x0000006700167213 */ /* 0x000fc60000000000 */
[C---:B------:R-:W-:Y:S02]  /*2590*/  IMAD R30, R71.reuse, R7, R30 ;  /* 0x00000007471e7224 */ /* 0x040fe400078e021e */
[----:B------:R-:W-:Y:S02]  /*25a0*/  IMAD R28, R71, R10, R28 ;  /* 0x0000000a471c7224 */ /* 0x000fe400078e021c */
[----:B------:R-:W-:Y:S02]  /*25b0*/  IMAD.MOV R6, RZ, RZ, -R6 ;  /* 0x000000ffff067224 */ /* 0x000fe400078e0a06 */
[--C-:B------:R-:W-:Y:S01]  /*25c0*/  @!P4 IMAD.IADD R41, R41, 0x1, -R71.reuse ;  /* 0x000000012929c824 */ /* 0x100fe200078e0a47 */
[C---:B------:R-:W-:Y:S01]  /*25d0*/  ISETP.GT.U32.AND P4, PT, R71.reuse, R34, PT ;  /* 0x000000224700720c */ /* 0x040fe20003f84070 */
[----:B------:R-:W-:Y:S02]  /*25e0*/  IMAD R24, R71, R6, R24 ;  /* 0x0000000647187224 */ /* 0x000fe400078e0218 */
[--C-:B------:R-:W-:Y:S01]  /*25f0*/  @!P5 IMAD.IADD R37, R37, 0x1, -R71.reuse ;  /* 0x000000012525d824 */ /* 0x100fe200078e0a47 */
[C---:B------:R-:W-:Y:S01]  /*2600*/  ISETP.GT.U32.AND P5, PT, R71.reuse, R30, PT ;  /* 0x0000001e4700720c */ /* 0x040fe20003fa4070 */
[--C-:B------:R-:W-:Y:S01]  /*2610*/  @!P3 IMAD.IADD R36, R36, 0x1, -R71.reuse ;  /* 0x000000012424b824 */ /* 0x100fe200078e0a47 */
[----:B------:R-:W-:Y:S01]  /*2620*/  ISETP.GT.U32.AND P3, PT, R71, R29, PT ;  /* 0x0000001d4700720c */ /* 0x000fe20003f64070 */
[----:B------:R-:W-:Y:S01]  /*2630*/  @!P0 IMAD.IADD R35, R35, 0x1, -R71 ;  /* 0x0000000123238824 */ /* 0x000fe200078e0a47 */
[----:B------:R-:W-:Y:S01]  /*2640*/  ISETP.GT.U32.AND P0, PT, R71, R28, PT ;  /* 0x0000001c4700720c */ /* 0x000fe20003f04070 */
[----:B------:R-:W-:Y:S01]  /*2650*/  IMAD.HI.U32 R6, R17, R22, RZ ;  /* 0x0000001611067227 */ /* 0x000fe200078e00ff */
[----:B------:R-:W-:-:S03]  /*2660*/  IABS R25, R106 ;  /* 0x0000006a00197213 */ /* 0x000fc60000000000 */
[--C-:B------:R-:W-:Y:S01]  /*2670*/  @!P6 IMAD.IADD R31, R31, 0x1, -R71.reuse ;  /* 0x000000011f1fe824 */ /* 0x100fe200078e0a47 */
[C---:B------:R-:W-:Y:S01]  /*2680*/  ISETP.GT.U32.AND P6, PT, R71.reuse, R24, PT ;  /* 0x000000184700720c */ /* 0x040fe20003fc4070 */
[----:B------:R-:W-:Y:S02]  /*2690*/  IMAD.MOV R6, RZ, RZ, -R6 ;  /* 0x000000ffff067224 */ /* 0x000fe400078e0a06 */
[----:B------:R-:W-:Y:S02]  /*26a0*/  @!P4 IMAD.IADD R34, R34, 0x1, -R71 ;  /* 0x000000012222c824 */ /* 0x000fe400078e0a47 */
[----:B------:R-:W-:Y:S02]  /*26b0*/  IMAD R22, R71, R6, R22 ;  /* 0x0000000647167224 */ /* 0x000fe400078e0216 */
[----:B------:R-:W-:Y:S01]  /*26c0*/  IMAD.HI.U32 R7, R17, R25, RZ ;  /* 0x0000001911077227 */ /* 0x000fe200078e00ff */
[----:B------:R-:W-:-:S03]  /*26d0*/  IABS R18, R101 ;  /* 0x0000006500127213 */ /* 0x000fc60000000000 */
[--C-:B------:R-:W-:Y:S02]  /*26e0*/  @!P5 IMAD.IADD R30, R30, 0x1, -R71.reuse ;  /* 0x000000011e1ed824 */ /* 0x100fe400078e0a47 */
[--C-:B------:R-:W-:Y:S01]  /*26f0*/  @!P3 IMAD.IADD R29, R29, 0x1, -R71.reuse ;  /* 0x000000011d1db824 */ /* 0x100fe200078e0a47 */
[C---:B------:R-:W-:Y:S01]  /*2700*/  ISETP.GT.U32.AND P3, PT, R71.reuse, R22, PT ;  /* 0x000000164700720c */ /* 0x040fe20003f64070 */
[----:B------:R-:W-:Y:S01]  /*2710*/  @!P0 IMAD.IADD R28, R28, 0x1, -R71 ;  /* 0x000000011c1c8824 */ /* 0x000fe200078e0a47 */
[C---:B------:R-:W-:Y:S01]  /*2720*/  ISETP.GT.U32.AND P0, PT, R71.reuse, R34, PT ;  /* 0x000000224700720c */ /* 0x040fe20003f04070 */
[----:B------:R-:W-:Y:S01]  /*2730*/  IMAD.MOV R7, RZ, RZ, -R7 ;  /* 0x000000ffff077224 */ /* 0x000fe200078e0a07 */
[----:B------:R-:W-:Y:S01]  /*2740*/  IABS R26, R107 ;  /* 0x0000006b001a7213 */ /* 0x000fe20000000000 */
[----:B------:R-:W-:Y:S01]  /*2750*/  @!P6 IMAD.IADD R24, R24, 0x1, -R71 ;  /* 0x000000011818e824 */ /* 0x000fe200078e0a47 */
[C---:B------:R-:W-:Y:S01]  /*2760*/  ISETP.GT.U32.AND P6, PT, R71.reuse, R30, PT ;  /* 0x0000001e4700720c */ /* 0x040fe20003fc4070 */
[----:B------:R-:W-:-:S02]  /*2770*/  IMAD R25, R71, R7, R25 ;  /* 0x0000000747197224 */ /* 0x000fc400078e0219 */
[----:B------:R-:W-:Y:S02]  /*2780*/  IMAD R32, R71, R9, R32 ;  /* 0x0000000947207224 */ /* 0x000fe400078e0220 */
[----:B------:R-:W-:Y:S01]  /*2790*/  IMAD.HI.U32 R7, R17, R18, RZ ;  /* 0x0000001211077227 */ /* 0x000fe200078e00ff */
[----:B------:R-:W-:-:S03]  /*27a0*/  IABS R23, R104 ;  /* 0x0000006800177213 */ /* 0x000fc60000000000 */
[----:B------:R-:W-:Y:S01]  /*27b0*/  IMAD.HI.U32 R9, R17, R26, RZ ;  /* 0x0000001a11097227 */ /* 0x000fe200078e00ff */
[----:B------:R-:W-:-:S03]  /*27c0*/  IABS R20, R102 ;  /* 0x0000006600147213 */ /* 0x000fc60000000000 */
[----:B------:R-:W-:Y:S02]  /*27d0*/  IMAD.MOV R7, RZ, RZ, -R7 ;  /* 0x000000ffff077224 */ /* 0x000fe400078e0a07 */
[----:B------:R-:W-:Y:S02]  /*27e0*/  IMAD.MOV R9, RZ, RZ, -R9 ;  /* 0x000000ffff097224 */ /* 0x000fe400078e0a09 */
[C---:B------:R-:W-:Y:S01]  /*27f0*/  IMAD R18, R71.reuse, R7, R18 ;  /* 0x0000000747127224 */ /* 0x040fe200078e0212 */
[----:B------:R-:W-:Y:S01]  /*2800*/  IABS R7, R96 ;  /* 0x0000006000077213 */ /* 0x000fe20000000000 */
[--C-:B------:R-:W-:Y:S02]  /*2810*/  @!P3 IMAD.IADD R22, R22, 0x1, -R71.reuse ;  /* 0x000000011616b824 */ /* 0x100fe400078e0a47 */
[----:B------:R-:W-:Y:S01]  /*2820*/  @!P0 IMAD.IADD R34, R34, 0x1, -R71 ;  /* 0x0000000122228824 */ /* 0x000fe200078e0a47 */
[C---:B------:R-:W-:Y:S01]  /*2830*/  ISETP.GT.U32.AND P0, PT, R71.reuse, R28, PT ;  /* 0x0000001c4700720c */ /* 0x040fe20003f04070 */
[----:B------:R-:W-:-:S02]  /*2840*/  IMAD R26, R71, R9, R26 ;  /* 0x00000009471a7224 */ /* 0x000fc400078e021a */
[----:B------:R-:W-:-:S04]  /*2850*/  IMAD.HI.U32 R10, R17, R23, RZ ;  /* 0x00000017110a7227 */ /* 0x000fc800078e00ff */
[----:B------:R-:W-:-:S04]  /*2860*/  IMAD.HI.U32 R9, R17, R20, RZ ;  /* 0x0000001411097227 */ /* 0x000fc800078e00ff */
[----:B------:R-:W-:Y:S01]  /*2870*/  @!P6 IMAD.IADD R30, R30, 0x1, -R71 ;  /* 0x000000011e1ee824 */ /* 0x000fe200078e0a47 */
[----:B------:R-:W-:Y:S01]  /*2880*/  ISETP.GT.U32.AND P6, PT, R71, R22, PT ;  /* 0x000000164700720c */ /* 0x000fe20003fc4070 */
[----:B------:R-:W-:Y:S02]  /*2890*/  IMAD.MOV R10, RZ, RZ, -R10 ;  /* 0x000000ffff0a7224 */ /* 0x000fe400078e0a0a */
[----:B------:R-:W-:Y:S02]  /*28a0*/  IMAD.MOV R9, RZ, RZ, -R9 ;  /* 0x000000ffff097224 */ /* 0x000fe400078e0a09 */
[----:B------:R-:W-:-:S04]  /*28b0*/  IMAD.HI.U32 R11, R17, R7, RZ ;  /* 0x00000007110b7227 */ /* 0x000fc800078e00ff */
[C---:B------:R-:W-:Y:S01]  /*28c0*/  IMAD R23, R71.reuse, R10, R23 ;  /* 0x0000000a47177224 */ /* 0x040fe200078e0217 */
[----:B------:R-:W-:Y:S01]  /*28d0*/  IABS R10, R97 ;  /* 0x00000061000a7213 */ /* 0x000fe20000000000 */
[C---:B------:R-:W-:Y:S02]  /*28e0*/  IMAD R20, R71.reuse, R9, R20 ;  /* 0x0000000947147224 */ /* 0x040fe400078e0214 */
[----:B------:R-:W-:Y:S02]  /*28f0*/  IMAD.MOV R11, RZ, RZ, -R11 ;  /* 0x000000ffff0b7224 */ /* 0x000fe400078e0a0b */
[----:B------:R-:W-:Y:S01]  /*2900*/  @!P0 IMAD.IADD R28, R28, 0x1, -R71 ;  /* 0x000000011c1c8824 */ /* 0x000fe200078e0a47 */
[C---:B------:R-:W-:Y:S01]  /*2910*/  ISETP.GT.U32.AND P0, PT, R71.reuse, R20, PT ;  /* 0x000000144700720c */ /* 0x040fe20003f04070 */
[----:B------:R-:W-:Y:S02]  /*2920*/  IMAD R7, R71, R11, R7 ;  /* 0x0000000b47077224 */ /* 0x000fe400078e0207 */
[----:B------:R-:W-:Y:S01]  /*2930*/  IMAD.HI.U32 R9, R17, R10, RZ ;  /* 0x0000000a11097227 */ /* 0x000fe200078e00ff */
[----:B------:R-:W-:-:S03]  /*2940*/  IABS R14, R99 ;  /* 0x00000063000e7213 */ /* 0x000fc60000000000 */
[----:B------:R-:W-:Y:S01]  /*2950*/  @!P6 IMAD.IADD R22, R22, 0x1, -R71 ;  /* 0x000000011616e824 */ /* 0x000fe200078e0a47 */
[----:B------:R-:W-:Y:S01]  /*2960*/  ISETP.GT.U32.AND P6, PT, R71, R7, PT ;  /* 0x000000074700720c */ /* 0x000fe20003fc4070 */
[----:B------:R-:W-:Y:S02]  /*2970*/  IMAD.MOV R9, RZ, RZ, -R9 ;  /* 0x000000ffff097224 */ /* 0x000fe400078e0a09 */
[----:B------:R-:W-:-:S04]  /*2980*/  IMAD.HI.U32 R15, R17, R14, RZ ;  /* 0x0000000e110f7227 */ /* 0x000fc800078e00ff */
[----:B------:R-:W-:Y:S01]  /*2990*/  IMAD R10, R71, R9, R10 ;  /* 0x00000009470a7224 */ /* 0x000fe200078e020a */
[----:B------:R-:W-:Y:S01]  /*29a0*/  IABS R9, R93 ;  /* 0x0000005d00097213 */ /* 0x000fe20000000000 */
[----:B------:R-:W-:Y:S02]  /*29b0*/  IMAD.MOV R15, RZ, RZ, -R15 ;  /* 0x000000ffff0f7224 */ /* 0x000fe400078e0a0f */
[----:B------:R-:W-:Y:S02]  /*29c0*/  @!P0 IMAD.IADD R20, R20, 0x1, -R71 ;  /* 0x0000000114148824 */ /* 0x000fe400078e0a47 */
[----:B------:R-:W-:-:S04]  /*29d0*/  IMAD.HI.U32 R21, R17, R9, RZ ;  /* 0x0000000911157227 */ /* 0x000fc800078e00ff */
[----:B------:R-:W-:Y:S01]  /*29e0*/  IMAD R14, R71, R15, R14 ;  /* 0x0000000f470e7224 */ /* 0x000fe200078e020e */
[----:B------:R-:W-:Y:S01]  /*29f0*/  IABS R15, R90 ;  /* 0x0000005a000f7213 */ /* 0x000fe20000000000 */
[----:B------:R-:W-:Y:S01]  /*2a00*/  @!P6 IMAD.IADD R7, R7, 0x1, -R71 ;  /* 0x000000010707e824 */ /* 0x000fe200078e0a47 */
[C---:B------:R-:W-:Y:S01]  /*2a10*/  ISETP.GT.U32.AND P6, PT, R71.reuse, R20, PT ;  /* 0x000000144700720c */ /* 0x040fe20003fc4070 */
[----:B------:R-:W-:Y:S01]  /*2a20*/  IMAD.MOV R21, RZ, RZ, -R21 ;  /* 0x000000ffff157224 */ /* 0x000fe200078e0a15 */
[----:B------:R0:W-:Y:S03]  /*2a30*/  STL [R1+0x31c], R5 ;  /* 0x00031c0501007387 */ /* 0x0001e60000100800 */
[----:B------:R-:W-:Y:S02]  /*2a40*/  IMAD R9, R71, R21, R9 ;  /* 0x0000001547097224 */ /* 0x000fe400078e0209 */
[----:B------:R-:W-:-:S04]  /*2a50*/  IMAD.HI.U32 R21, R17, R15, RZ ;  /* 0x0000000f11157227 */ /* 0x000fc800078e00ff */
[----:B------:R-:W-:Y:S01]  /*2a60*/  IMAD.MOV R21, RZ, RZ, -R21 ;  /* 0x000000ffff157224 */ /* 0x000fe200078e0a15 */
[----:B0-----:R-:W2:Y:S04]  /*2a70*/  LDL R5, [R1+0x29c] ;  /* 0x00029c0001057983 */ /* 0x001ea80000100800 */
[----:B------:R0:W-:Y:S01]  /*2a80*/  STL [R1+0x320], R125 ;  /* 0x0003207d01007387 */ /* 0x0001e20000100800 */
[----:B------:R-:W-:Y:S01]  /*2a90*/  IMAD R15, R71, R21, R15 ;  /* 0x00000015470f7224 */ /* 0x000fe200078e020f */
[----:B------:R-:W-:Y:S01]  /*2aa0*/  IABS R21, R3 ;  /* 0x0000000300157213 */ /* 0x000fe20000000000 */
[----:B------:R-:W-:Y:S01]  /*2ab0*/  @!P6 IMAD.IADD R20, R20, 0x1, -R71 ;  /* 0x000000011414e824 */ /* 0x000fe200078e0a47 */
[----:B------:R-:W-:Y:S01]  /*2ac0*/  ISETP.GE.AND P6, PT, R3, RZ, PT ;  /* 0x000000ff0300720c */ /* 0x000fe20003fc6270 */
[----:B0-----:R-:W3:Y:S04]  /*2ad0*/  LDL R125, [R1+0x298] ;  /* 0x00029800017d7983 */ /* 0x001ee80000100800 */
[----:B------:R0:W-:Y:S04]  /*2ae0*/  STL [R1+0x324], R124 ;  /* 0x0003247c01007387 */ /* 0x0001e80000100800 */
[----:B------:R-:W-:Y:S04]  /*2af0*/  STL [R1+0x328], R123 ;  /* 0x0003287b01007387 */ /* 0x000fe80000100800 */
[----:B------:R-:W-:Y:S04]  /*2b00*/  STL [R1+0x32c], R122 ;  /* 0x00032c7a01007387 */ /* 0x000fe80000100800 */
[----:B------:R1:W-:Y:S04]  /*2b10*/  STL [R1+0x330], R121 ;  /* 0x0003307901007387 */ /* 0x0003e80000100800 */
[----:B------:R-:W4:Y:S01]  /*2b20*/  LDL R3, [R1+0x2a0] ;  /* 0x0002a00001037983 */ /* 0x000f220000100800 */
[----:B------:R-:W-:-:S02]  /*2b30*/  ISETP.GT.U32.AND P1, PT, R71, R53, PT ;  /* 0x000000354700720c */ /* 0x000fc40003f24070 */
[C---:B------:R-:W-:Y:S01]  /*2b40*/  ISETP.GT.U32.AND P2, PT, R71.reuse, R40, PT ;  /* 0x000000284700720c */ /* 0x040fe20003f44070 */
[C---:B------:R-:W-:Y:S01]  /*2b50*/  IMAD R33, R71.reuse, R33, R12 ;  /* 0x0000002147217224 */ /* 0x040fe200078e020c */
[----:B------:R-:W-:Y:S02]  /*2b60*/  IABS R16, R100 ;  /* 0x0000006400107213 */ /* 0x000fe40000000000 */
[C---:B------:R-:W-:Y:S02]  /*2b70*/  ISETP.GT.U32.AND P4, PT, R71.reuse, R27, PT ;  /* 0x0000001b4700720c */ /* 0x040fe40003f84070 */
[----:B------:R-:W-:Y:S01]  /*2b80*/  ISETP.GT.U32.AND P5, PT, R71, R23, PT ;  /* 0x000000174700720c */ /* 0x000fe20003fa4070 */
[----:B------:R-:W-:Y:S01]  /*2b90*/  IMAD.HI.U32 R4, R4, R21, RZ ;  /* 0x0000001504047227 */ /* 0x000fe200078e00ff */
[----:B0-----:R-:W0:Y:S03]  /*2ba0*/  S2R R124, SR_TID.X ;  /* 0x00000000007c7919 */ /* 0x001e260000002100 */
[----:B------:R-:W-:Y:S01]  /*2bb0*/  @!P1 IMAD.IADD R53, R53, 0x1, -R71 ;  /* 0x0000000135359824 */ /* 0x000fe200078e0a47 */
[----:B------:R-:W-:Y:S01]  /*2bc0*/  ISETP.GT.U32.AND P1, PT, R71, R59, PT ;  /* 0x0000003b4700720c */ /* 0x000fe20003f24070 */
[----:B-1----:R-:W5:Y:S01]  /*2bd0*/  LDL R121, [R1+0x2ac] ;  /* 0x0002ac0001797983 */ /* 0x002f620000100800 */
[----:B------:R-:W-:-:S03]  /*2be0*/  IABS R11, R92 ;  /* 0x0000005c000b7213 */ /* 0x000fc60000000000 */
[----:B------:R-:W5:Y:S04]  /*2bf0*/  LDL R122, [R1+0x2b0] ;  /* 0x0002b000017a7983 */ /* 0x000f680000100800 */
[----:B------:R-:W5:Y:S04]  /*2c00*/  LDL R123, [R1+0x2b4] ;  /* 0x0002b400017b7983 */ /* 0x000f680000100800 */
[----:B------:R-:W-:Y:S01]  /*2c10*/  @!P1 IMAD.IADD R59, R59, 0x1, -R71 ;  /* 0x000000013b3b9824 */ /* 0x000fe200078e0a47 */
[----:B------:R-:W-:-:S13]  /*2c20*/  ISETP.GT.U32.AND P1, PT, R71, R53, PT ;  /* 0x000000354700720c */ /* 0x000fda0003f24070 */
[----:B------:R-:W-:Y:S01]  /*2c30*/  @!P1 IMAD.IADD R53, R53, 0x1, -R71 ;  /* 0x0000000135359824 */ /* 0x000fe200078e0a47 */
[----:B------:R-:W-:-:S13]  /*2c40*/  ISETP.GT.U32.AND P1, PT, R71, R46, PT ;  /* 0x0000002e4700720c */ /* 0x000fda0003f24070 */
[----:B------:R-:W-:Y:S01]  /*2c50*/  @!P1 IMAD.IADD R46, R46, 0x1, -R71 ;  /* 0x000000012e2e9824 */ /* 0x000fe200078e0a47 */
[----:B------:R-:W-:-:S13]  /*2c60*/  ISETP.GT.U32.AND P1, PT, R71, R39, PT ;  /* 0x000000274700720c */ /* 0x000fda0003f24070 */
[--C-:B------:R-:W-:Y:S01]  /*2c70*/  @!P1 IMAD.IADD R39, R39, 0x1, -R71.reuse ;  /* 0x0000000127279824 */ /* 0x100fe200078e0a47 */
[C---:B------:R-:W-:Y:S01]  /*2c80*/  ISETP.GT.U32.AND P1, PT, R71.reuse, R45, PT ;  /* 0x0000002d4700720c */ /* 0x040fe20003f24070 */
[----:B------:R-:W-:Y:S01]  /*2c90*/  @!P2 IMAD.IADD R40, R40, 0x1, -R71 ;  /* 0x000000012828a824 */ /* 0x000fe200078e0a47 */
[----:B------:R-:W-:-:S11]  /*2ca0*/  ISETP.GT.U32.AND P2, PT, R71, R46, PT ;  /* 0x0000002e4700720c */ /* 0x000fd60003f44070 */
        /* <DEDUP_REMOVED lines=8> */
[----:B------:R-:W-:Y:S01]  /*2d30*/  @!P1 IMAD.IADD R32, R32, 0x1, -R71 ;  /* 0x0000000120209824 */ /* 0x000fe200078e0a47 */
[----:B------:R-:W-:Y:S01]  /*2d40*/  ISETP.GT.U32.AND P1, PT, R71, R25, PT ;  /* 0x000000194700720c */ /* 0x000fe20003f24070 */
[----:B------:R-:W-:Y:S01]  /*2d50*/  IMAD.HI.U32 R6, R17, R16, RZ ;  /* 0x0000001011067227 */ /* 0x000fe200078e00ff */
[----:B------:R-:W-:-:S03]  /*2d60*/  IABS R12, R98 ;  /* 0x00000062000c7213 */ /* 0x000fc60000000000 */
[----:B------:R-:W-:Y:S02]  /*2d70*/  IMAD.MOV R6, RZ, RZ, -R6 ;  /* 0x000000ffff067224 */ /* 0x000fe400078e0a06 */
[----:B------:R-:W-:-:S06]  /*2d80*/  @!P2 IMAD.IADD R33, R33, 0x1, -R71 ;  /* 0x000000012121a824 */ /* 0x000fcc00078e0a47 */
[----:B------:R-:W-:Y:S01]  /*2d90*/  @!P1 IMAD.IADD R25, R25, 0x1, -R71 ;  /* 0x0000000119199824 */ /* 0x000fe200078e0a47 */
[----:B------:R-:W-:Y:S01]  /*2da0*/  ISETP.GT.U32.AND P1, PT, R71, R31, PT ;  /* 0x0000001f4700720c */ /* 0x000fe20003f24070 */
[----:B------:R-:W-:Y:S01]  /*2db0*/  IMAD.HI.U32 R13, R17, R12, RZ ;  /* 0x0000000c110d7227 */ /* 0x000fe200078e00ff */
[----:B------:R-:W-:-:S03]  /*2dc0*/  ISETP.GT.U32.AND P2, PT, R71, R26, PT ;  /* 0x0000001a4700720c */ /* 0x000fc60003f44070 */
[----:B------:R-:W-:Y:S01]  /*2dd0*/  IMAD R16, R71, R6, R16 ;  /* 0x0000000647107224 */ /* 0x000fe200078e0210 */
[----:B------:R-:W-:Y:S01]  /*2de0*/  IABS R6, R94 ;  /* 0x0000005e00067213 */ /* 0x000fe20000000000 */
[--C-:B------:R-:W-:Y:S01]  /*2df0*/  @!P4 IMAD.IADD R27, R27, 0x1, -R71.reuse ;  /* 0x000000011b1bc824 */ /* 0x100fe200078e0a47 */
[----:B------:R-:W-:Y:S01]  /*2e00*/  ISETP.GT.U32.AND P4, PT, R71, R33, PT ;  /* 0x000000214700720c */ /* 0x000fe20003f84070 */
[----:B------:R-:W-:Y:S01]  /*2e10*/  @!P5 IMAD.IADD R23, R23, 0x1, -R71 ;  /* 0x000000011717d824 */ /* 0x000fe200078e0a47 */
[----:B------:R-:W-:Y:S01]  /*2e20*/  ISETP.GT.U32.AND P5, PT, R71, R29, PT ;  /* 0x0000001d4700720c */ /* 0x000fe20003fa4070 */
[----:B------:R-:W-:Y:S02]  /*2e30*/  IMAD.MOV R13, RZ, RZ, -R13 ;  /* 0x000000ffff0d7224 */ /* 0x000fe400078e0a0d */
[----:B------:R-:W-:Y:S01]  /*2e40*/  @!P1 IMAD.IADD R31, R31, 0x1, -R71 ;  /* 0x000000011f1f9824 */ /* 0x000fe200078e0a47 */
[C---:B------:R-:W-:Y:S01]  /*2e50*/  ISETP.GT.U32.AND P1, PT, R71.reuse, R25, PT ;  /* 0x000000194700720c */ /* 0x040fe20003f24070 */
[----:B------:R-:W-:-:S02]  /*2e60*/  IMAD R12, R71, R13, R12 ;  /* 0x0000000d470c7224 */ /* 0x000fc400078e020c */
[----:B------:R-:W-:-:S04]  /*2e70*/  IMAD.HI.U32 R13, R17, R6, RZ ;  /* 0x00000006110d7227 */ /* 0x000fc800078e00ff */
[----:B------:R-:W-:Y:S02]  /*2e80*/  IMAD.MOV R13, RZ, RZ, -R13 ;  /* 0x000000ffff0d7224 */ /* 0x000fe400078e0a0d */
[--C-:B------:R-:W-:Y:S01]  /*2e90*/  @!P2 IMAD.IADD R26, R26, 0x1, -R71.reuse ;  /* 0x000000011a1aa824 */ /* 0x100fe200078e0a47 */
[C---:B------:R-:W-:Y:S01]  /*2ea0*/  ISETP.GT.U32.AND P2, PT, R71.reuse, R32, PT ;  /* 0x000000204700720c */ /* 0x040fe20003f44070 */
[----:B------:R-:W-:Y:S01]  /*2eb0*/  IMAD R6, R71, R13, R6 ;  /* 0x0000000d47067224 */ /* 0x000fe200078e0206 */
[----:B------:R-:W-:Y:S01]  /*2ec0*/  IABS R13, R91 ;  /* 0x0000005b000d7213 */ /* 0x000fe20000000000 */
[--C-:B------:R-:W-:Y:S01]  /*2ed0*/  @!P4 IMAD.IADD R33, R33, 0x1, -R71.reuse ;  /* 0x000000012121c824 */ /* 0x100fe200078e0a47 */
[----:B------:R-:W-:Y:S01]  /*2ee0*/  ISETP.GT.U32.AND P3, PT, R71, R27, PT ;  /* 0x0000001b4700720c */ /* 0x000fe20003f64070 */
[--C-:B------:R-:W-:Y:S01]  /*2ef0*/  @!P5 IMAD.IADD R29, R29, 0x1, -R71.reuse ;  /* 0x000000011d1dd824 */ /* 0x100fe200078e0a47 */
[C---:B------:R-:W-:Y:S02]  /*2f00*/  ISETP.GT.U32.AND P4, PT, R71.reuse, R24, PT ;  /* 0x000000184700720c */ /* 0x040fe40003f84070 */
[----:B------:R-:W-:Y:S01]  /*2f10*/  ISETP.GT.U32.AND P5, PT, R71, R23, PT ;  /* 0x000000174700720c */ /* 0x000fe20003fa4070 */
[----:B------:R-:W-:Y:S01]  /*2f20*/  @!P1 IMAD.IADD R25, R25, 0x1, -R71 ;  /* 0x0000000119199824 */ /* 0x000fe200078e0a47 */
[----:B------:R-:W-:Y:S01]  /*2f30*/  ISETP.GT.U32.AND P1, PT, R71, R14, PT ;  /* 0x0000000e4700720c */ /* 0x000fe20003f24070 */
[----:B------:R-:W-:-:S04]  /*2f40*/  IMAD.HI.U32 R72, R17, R13, RZ ;  /* 0x0000000d11487227 */ /* 0x000fc800078e00ff */
[----:B------:R-:W-:Y:S02]  /*2f50*/  IMAD.MOV R72, RZ, RZ, -R72 ;  /* 0x000000ffff487224 */ /* 0x000fe400078e0a48 */
[----:B------:R-:W-:Y:S01]  /*2f60*/  @!P2 IMAD.IADD R32, R32, 0x1, -R71 ;  /* 0x000000012020a824 */ /* 0x000fe200078e0a47 */
[C---:B------:R-:W-:Y:S01]  /*2f70*/  ISETP.GT.U32.AND P2, PT, R71.reuse, R26, PT ;  /* 0x0000001a4700720c */ /* 0x040fe20003f44070 */
[----:B------:R-:W-:Y:S02]  /*2f80*/  IMAD R13, R71, R72, R13 ;  /* 0x00000048470d7224 */ /* 0x000fe400078e020d */
        /* <DEDUP_REMOVED lines=8> */
[----:B------:R-:W-:Y:S01]  /*3010*/  IMAD.MOV R4, RZ, RZ, -R4 ;  /* 0x000000ffff047224 */ /* 0x000fe200078e0a04 */
[----:B------:R-:W-:-:S03]  /*3020*/  ISETP.GT.U32.AND P1, PT, R71, R13, PT ;  /* 0x0000000d4700720c */ /* 0x000fc60003f24070 */
[----:B------:R-:W-:Y:S01]  /*3030*/  IMAD R95, R8, R4, R21 ;  /* 0x00000004085f7224 */ /* 0x000fe200078e0215 */
[----:B------:R-:W-:Y:S01]  /*3040*/  IABS R72, R89 ;  /* 0x0000005900487213 */ /* 0x000fe20000000000 */
[--C-:B------:R-:W-:Y:S01]  /*3050*/  @!P2 IMAD.IADD R26, R26, 0x1, -R71.reuse ;  /* 0x000000011a1aa824 */ /* 0x100fe200078e0a47 */
[----:B------:R-:W-:Y:S01]  /*3060*/  ISETP.GT.U32.AND P2, PT, R71, R16, PT ;  /* 0x000000104700720c */ /* 0x000fe20003f44070 */
[--C-:B------:R-:W-:Y:S02]  /*3070*/  @!P3 IMAD.IADD R18, R18, 0x1, -R71.reuse ;  /* 0x000000011212b824 */ /* 0x100fe400078e0a47 */
[--C-:B------:R-:W-:Y:S02]  /*3080*/  @!P4 IMAD.IADD R12, R12, 0x1, -R71.reuse ;  /* 0x000000010c0cc824 */ /* 0x100fe400078e0a47 */
[----:B------:R-:W-:Y:S01]  /*3090*/  @!P5 IMAD.IADD R10, R10, 0x1, -R71 ;  /* 0x000000010a0ad824 */ /* 0x000fe200078e0a47 */
[----:B------:R-:W-:Y:S01]  /*30a0*/  ISETP.GT.U32.AND P5, PT, R8, R95, PT ;  /* 0x0000005f0800720c */ /* 0x000fe20003fa4070 */
[----:B------:R-:W-:Y:S01]  /*30b0*/  IMAD.HI.U32 R73, R17, R11, RZ ;  /* 0x0000000b11497227 */ /* 0x000fe200078e00ff */
[----:B------:R-:W-:-:S03]  /*30c0*/  ISETP.GT.U32.AND P4, PT, R71, R15, PT ;  /* 0x0000000f4700720c */ /* 0x000fc60003f84070 */
[--C-:B------:R-:W-:Y:S01]  /*30d0*/  @!P0 IMAD.IADD R6, R6, 0x1, -R71.reuse ;  /* 0x0000000106068824 */ /* 0x100fe200078e0a47 */
[----:B------:R-:W-:Y:S01]  /*30e0*/  ISETP.GT.U32.AND P0, PT, R71, R18, PT ;  /* 0x000000124700720c */ /* 0x000fe20003f04070 */
[----:B------:R-:W-:Y:S01]  /*30f0*/  @!P1 IMAD.IADD R13, R13, 0x1, -R71 ;  /* 0x000000010d0d9824 */ /* 0x000fe200078e0a47 */
[----:B------:R-:W-:Y:S01]  /*3100*/  ISETP.GT.U32.AND P1, PT, R71, R12, PT ;  /* 0x0000000c4700720c */ /* 0x000fe20003f24070 */
[----:B------:R-:W-:Y:S02]  /*3110*/  IMAD.MOV R73, RZ, RZ, -R73 ;  /* 0x000000ffff497224 */ /* 0x000fe400078e0a49 */
[----:B------:R-:W-:-:S04]  /*3120*/  IMAD.HI.U32 R17, R17, R72, RZ ;  /* 0x0000004811117227 */ /* 0x000fc800078e00ff */
[C---:B------:R-:W-:Y:S02]  /*3130*/  IMAD R11, R71.reuse, R73, R11 ;  /* 0x00000049470b7224 */ /* 0x040fe400078e020b */
[----:B------:R-:W-:Y:S02]  /*3140*/  IMAD.MOV R17, RZ, RZ, -R17 ;  /* 0x000000ffff117224 */ /* 0x000fe400078e0a11 */
[--C-:B------:R-:W-:Y:S01]  /*3150*/  @!P2 IMAD.IADD R16, R16, 0x1, -R71.reuse ;  /* 0x000000011010a824 */ /* 0x100fe200078e0a47 */
[C---:B------:R-:W-:Y:S01]  /*3160*/  ISETP.GT.U32.AND P2, PT, R71.reuse, R11, PT ;  /* 0x0000000b4700720c */ /* 0x040fe20003f44070 */
[----:B------:R-:W-:Y:S02]  /*3170*/  IMAD R17, R71, R17, R72 ;  /* 0x0000001147117224 */ /* 0x000fe400078e0248 */
[----:B------:R-:W-:Y:S02]  /*3180*/  @!P5 IMAD.IADD R95, R95, 0x1, -R8 ;  /* 0x000000015f5fd824 */ /* 0x000fe400078e0a08 */
[--C-:B------:R-:W-:Y:S01]  /*3190*/  @!P4 IMAD.IADD R15, R15, 0x1, -R71.reuse ;  /* 0x000000010f0fc824 */ /* 0x100fe200078e0a47 */
[C---:B------:R-:W-:Y:S01]  /*31a0*/  ISETP.GT.U32.AND P4, PT, R71.reuse, R17, PT ;  /* 0x000000114700720c */ /* 0x040fe20003f84070 */
[--C-:B------:R-:W-:Y:S01]  /*31b0*/  @!P0 IMAD.IADD R18, R18, 0x1, -R71.reuse ;  /* 0x0000000112128824 */ /* 0x100fe200078e0a47 */
[----:B------:R-:W-:Y:S01]  /*31c0*/  ISETP.GT.U32.AND P0, PT, R71, R7, PT ;  /* 0x000000074700720c */ /* 0x000fe20003f04070 */
[----:B------:R-:W-:Y:S01]  /*31d0*/  @!P1 IMAD.IADD R12, R12, 0x1, -R71 ;  /* 0x000000010c0c9824 */ /* 0x000fe200078e0a47 */
[----:B------:R-:W-:-:S02]  /*31e0*/  ISETP.GT.U32.AND P1, PT, R8, R95, PT ;  /* 0x0000005f0800720c */ /* 0x000fc40003f24070 */
[----:B0-----:R-:W-:Y:S01]  /*31f0*/  SHF.R.U32.HI R4, RZ, 0x5, R124 ;  /* 0x00000005ff047819 */ /* 0x001fe2000001167c */
[--C-:B------:R-:W-:Y:S01]  /*3200*/  @!P2 IMAD.IADD R11, R11, 0x1, -R71.reuse ;  /* 0x000000010b0ba824 */ /* 0x100fe200078e0a47 */
[----:B------:R-:W5:Y:S02]  /*3210*/  LDL R124, [R1+0x2b8] ;  /* 0x0002b800017c7983 */ /* 0x000f640000100800 */
[----:B------:R-:W-:Y:S02]  /*3220*/  R2UR UR15, R4 ;  /* 0x00000000040f72ca */ /* 0x000fe400000e0000 */
[----:B------:R-:W5:Y:S01]  /*3230*/  LDL R4, [R1+0x2a4] ;  /* 0x0002a40001047983 */ /* 0x000f620000100800 */
[--C-:B------:R-:W-:Y:S01]  /*3240*/  @!P4 IMAD.IADD R17, R17, 0x1, -R71.reuse ;  /* 0x000000011111c824 */ /* 0x100fe200078e0a47 */
[----:B------:R-:W-:Y:S01]  /*3250*/  ISETP.GT.U32.AND P4, PT, R71, R11, PT ;  /* 0x0000000b4700720c */ /* 0x000fe20003f84070 */
[----:B------:R-:W-:Y:S01]  /*3260*/  @!P0 IMAD.IADD R7, R7, 0x1, -R71 ;  /* 0x0000000107078824 */ /* 0x000fe200078e0a47 */
[----:B------:R-:W-:Y:S01]  /*3270*/  ISETP.GT.U32.AND P0, PT, R71, R13, PT ;  /* 0x0000000d4700720c */ /* 0x000fe20003f04070 */
[----:B------:R-:W-:-:S02]  /*3280*/  @!P1 IMAD.IADD R95, R95, 0x1, -R8 ;  /* 0x000000015f5f9824 */ /* 0x000fc400078e0a08 */
[----:B------:R-:W5:Y:S08]  /*3290*/  LDL R8, [R1+0x2a8] ;  /* 0x0002a80001087983 */ /* 0x000f700000100800 */
[--C-:B------:R-:W-:Y:S02]  /*32a0*/  @!P4 IMAD.IADD R11, R11, 0x1, -R71.reuse ;  /* 0x000000010b0bc824 */ /* 0x100fe400078e0a47 */
[----:B------:R-:W-:Y:S01]  /*32b0*/  @!P0 IMAD.IADD R13, R13, 0x1, -R71 ;  /* 0x000000010d0d8824 */ /* 0x000fe200078e0a47 */
[----:B--2---:R-:W-:-:S02]  /*32c0*/  ISETP.GE.AND P4, PT, R5, RZ, PT ;  /* 0x000000ff0500720c */ /* 0x004fc40003f86270 */
[----:B------:R-:W2:Y:S01]  /*32d0*/  LDL R5, [R1+0x2c0] ;  /* 0x0002c00001057983 */ /* 0x000ea20000100800 */
[----:B---3--:R-:W-:-:S03]  /*32e0*/  ISETP.GE.AND P1, PT, R125, RZ, PT ;  /* 0x000000ff7d00720c */ /* 0x008fc60003f26270 */
[----:B------:R-:W3:Y:S01]  /*32f0*/  LDL R125, [R1+0x2bc] ;  /* 0x0002bc00017d7983 */ /* 0x000ee20000100800 */
[----:B----4-:R-:W-:-:S03]  /*3300*/  ISETP.GE.AND P0, PT, R3, RZ, PT ;  /* 0x000000ff0300720c */ /* 0x010fc60003f06270 */
[----:B------:R-:W4:Y:S01]  /*3310*/  LDL R3, [R1+0x2c4] ;  /* 0x0002c40001037983 */ /* 0x000f220000100800 */
[C---:B------:R-:W-:Y:S02]  /*3320*/  ISETP.GT.U32.AND P3, PT, R71.reuse, R9, PT ;  /* 0x000000094700720c */ /* 0x040fe40003f64070 */
[----:B------:R-:W-:-:S11]  /*3330*/  ISETP.GT.U32.AND P2, PT, R71, R14, PT ;  /* 0x0000000e4700720c */ /* 0x000fd60003f44070 */
[--C-:B------:R-:W-:Y:S01]  /*3340*/  @!P3 IMAD.IADD R9, R9, 0x1, -R71.reuse ;  /* 0x000000010909b824 */ /* 0x100fe200078e0a47 */
[C---:B------:R-:W-:Y:S01]  /*3350*/  ISETP.GT.U32.AND P3, PT, R71.reuse, R16, PT ;  /* 0x000000104700720c */ /* 0x040fe20003f64070 */
[----:B------:R-:W-:Y:S01]  /*3360*/  @!P2 IMAD.IADD R14, R14, 0x1, -R71 ;  /* 0x000000010e0ea824 */ /* 0x000fe200078e0a47 */
[C---:B------:R-:W-:Y:S02]  /*3370*/  ISETP.GT.U32.AND P5, PT, R71.reuse, R10, PT ;  /* 0x0000000a4700720c */ /* 0x040fe40003fa4070 */
[----:B------:R-:W-:-:S09]  /*3380*/  ISETP.GT.U32.AND P2, PT, R71, R9, PT ;  /* 0x000000094700720c */ /* 0x000fd20003f44070 */
[--C-:B------:R-:W-:Y:S01]  /*3390*/  @!P3 IMAD.IADD R16, R16, 0x1, -R71.reuse ;  /* 0x000000011010b824 */ /* 0x100fe200078e0a47 */
[----:B------:R-:W-:Y:S01]  /*33a0*/  ISETP.GT.U32.AND P3, PT, R71, R6, PT ;  /* 0x000000064700720c */ /* 0x000fe20003f64070 */
[--C-:B------:R-:W-:Y:S02]  /*33b0*/  @!P5 IMAD.IADD R10, R10, 0x1, -R71.reuse ;  /* 0x000000010a0ad824 */ /* 0x100fe400078e0a47 */
[----:B------:R-:W-:Y:S01]  /*33c0*/  @!P2 IMAD.IADD R9, R9, 0x1, -R71 ;  /* 0x000000010909a824 */ /* 0x000fe200078e0a47 */
[----:B------:R-:W-:Y:S02]  /*33d0*/  ISETP.NE.AND P2, PT, R2, RZ, PT ;  /* 0x000000ff0200720c */ /* 0x000fe40003f45270 */
[----:B------:R-:W-:-:S07]  /*33e0*/  ISETP.GT.U32.AND P5, PT, R71, R15, PT ;  /* 0x0000000f4700720c */ /* 0x000fce0003fa4070 */
[----:B------:R-:W-:Y:S01]  /*33f0*/  @!P3 IMAD.IADD R6, R6, 0x1, -R71 ;  /* 0x000000010606b824 */ /* 0x000fe200078e0a47 */
[----:B------:R-:W-:Y:S01]  /*3400*/  ISETP.GT.U32.AND P3, PT, R71, R17, PT ;  /* 0x000000114700720c */ /* 0x000fe20003f64070 */
[----:B------:R-:W-:Y:S02]  /*3410*/  @!P6 IMAD.MOV R95, RZ, RZ, -R95 ;  /* 0x000000ffff5fe224 */ /* 0x000fe400078e0a5f */
[----:B------:R-:W-:Y:S02]  /*3420*/  @!P2 LOP3.LUT R95, RZ, R2, RZ, 0x33, !PT ;  /* 0x00000002ff5fa212 */ /* 0x000fe400078e33ff */
[--C-:B------:R-:W-:Y:S01]  /*3430*/  @!P5 IMAD.IADD R15, R15, 0x1, -R71.reuse ;  /* 0x000000010f0fd824 */ /* 0x100fe200078e0a47 */
[----:B-----5:R-:W-:Y:S01]  /*3440*/  ISETP.GE.AND P5, PT, R121, RZ, PT ;  /* 0x000000ff7900720c */ /* 0x020fe20003fa6270 */
[----:B------:R-:W-:Y:S01]  /*3450*/  @!P4 IMAD.MOV R70, RZ, RZ, -R70 ;  /* 0x000000ffff46c224 */ /* 0x000fe200078e0a46 */
[----:B------:R-:W5:Y:S05]  /*3460*/  LDL R121, [R1+0x2d0] ;  /* 0x0002d00001797983 */ /* 0x000f6a0000100800 */
[----:B------:R-:W-:Y:S01]  /*3470*/  @!P3 IMAD.IADD R17, R17, 0x1, -R71 ;  /* 0x000000011111b824 */ /* 0x000fe200078e0a47 */
[----:B------:R-:W5:Y:S01]  /*3480*/  LDL R2, [R1+0x2f0] ;  /* 0x0002f00001027983 */ /* 0x000f620000100800 */
[----:B------:R-:W-:Y:S01]  /*3490*/  IMAD.MOV.U32 R71, RZ, RZ, R0 ;  /* 0x000000ffff477224 */ /* 0x000fe200078e0000 */
[----:B------:R-:W-:Y:S01]  /*34a0*/  ISETP.GE.AND P4, PT, R123, RZ, PT ;  /* 0x000000ff7b00720c */ /* 0x000fe20003f86270 */
[----:B------:R-:W-:Y:S01]  /*34b0*/  @!P0 IMAD.MOV R69, RZ, RZ, -R69 ;  /* 0x000000ffff458224 */ /* 0x000fe200078e0a45 */
[----:B------:R-:W5:Y:S01]  /*34c0*/  LDL R123, [R1+0x2d8] ;  /* 0x0002d800017b7983 */ /* 0x000f620000100800 */
[----:B------:R-:W-:Y:S01]  /*34d0*/  @!P1 IMAD.MOV R71, RZ, RZ, -R71 ;  /* 0x000000ffff479224 */ /* 0x000fe200078e0a47 */
[----:B------:R-:W-:-:S02]  /*34e0*/  ISETP.GE.AND P1, PT, R122, RZ, PT ;  /* 0x000000ff7a00720c */ /* 0x000fc40003f26270 */
[----:B------:R-:W5:Y:S01]  /*34f0*/  LDL R122, [R1+0x2d4] ;  /* 0x0002d400017a7983 */ /* 0x000f620000100800 */
[----:B------:R-:W-:-:S03]  /*3500*/  @!P5 IMAD.MOV R66, RZ, RZ, -R66 ;  /* 0x000000ffff42d224 */ /* 0x000fc600078e0a42 */
[----:B------:R-:W5:Y:S01]  /*3510*/  LDL R0, [R1+0x2ec] ;  /* 0x0002ec0001007983 */ /* 0x000f620000100800 */
[----:B------:R-:W-:-:S03]  /*3520*/  ISETP.GE.AND P3, PT, R4, RZ, PT ;  /* 0x000000ff0400720c */ /* 0x000fc60003f66270 */
[----:B------:R-:W5:Y:S01]  /*3530*/  LDL R4, [R1+0x2c8] ;  /* 0x0002c80001047983 */ /* 0x000f620000100800 */
[----:B------:R-:W-:-:S03]  /*3540*/  ISETP.GE.AND P2, PT, R8, RZ, PT ;  /* 0x000000ff0800720c */ /* 0x000fc60003f46270 */
[----:B------:R-:W5:Y:S01]  /*3550*/  LDL R8, [R1+0x2cc] ;  /* 0x0002cc0001087983 */ /* 0x000f620000100800 */
[----:B------:R-:W-:-:S05]  /*3560*/  ISETP.GE.AND P0, PT, R124, RZ, PT ;  /* 0x000000ff7c00720c */ /* 0x000fca0003f06270 */
[----:B------:R-:W-:Y:S01]  /*3570*/  @!P3 IMAD.MOV R68, RZ, RZ, -R68 ;  /* 0x000000ffff44b224 */ /* 0x000fe200078e0a44 */
[----:B------:R-:W5:Y:S03]  /*3580*/  LDL R124, [R1+0x2dc] ;  /* 0x0002dc00017c7983 */ /* 0x000f660000100800 */
[----:B------:R-:W-:Y:S01]  /*3590*/  @!P2 IMAD.MOV R67, RZ, RZ, -R67 ;  /* 0x000000ffff43a224 */ /* 0x000fe200078e0a43 */
[----:B--2---:R-:W-:Y:S02]  /*35a0*/  ISETP.GE.AND P2, PT, R5, RZ, PT ;  /* 0x000000ff0500720c */ /* 0x004fe40003f46270 */
[----:B------:R-:W2:Y:S01]  /*35b0*/  LDL R5, [R1+0x2e4] ;  /* 0x0002e40001057983 */ /* 0x000ea20000100800 */
[----:B---3--:R-:W-:-:S03]  /*35c0*/  ISETP.GE.AND P3, PT, R125, RZ, PT ;  /* 0x000000ff7d00720c */ /* 0x008fc60003f66270 */
[----:B------:R-:W3:Y:S01]  /*35d0*/  LDL R125, [R1+0x2e0] ;  /* 0x0002e000017d7983 */ /* 0x000ee20000100800 */
[----:B----4-:R-:W-:-:S03]  /*35e0*/  ISETP.GE.AND P5, PT, R3, RZ, PT ;  /* 0x000000ff0300720c */ /* 0x010fc60003fa6270 */
[----:B------:R-:W4:Y:S01]  /*35f0*/  LDL R3, [R1+0x2e8] ;  /* 0x0002e80001037983 */ /* 0x000f220000100800 */
[----:B------:R-:W-:Y:S02]  /*3600*/  @!P1 IMAD.MOV R65, RZ, RZ, -R65 ;  /* 0x000000ffff419224 */ /* 0x000fe400078e0a41 */
[----:B------:R-:W-:Y:S02]  /*3610*/  @!P4 IMAD.MOV R64, RZ, RZ, -R64 ;  /* 0x000000ffff40c224 */ /* 0x000fe400078e0a40 */
[----:B------:R-:W-:Y:S02]  /*3620*/  @!P0 IMAD.MOV R63, RZ, RZ, -R63 ;  /* 0x000000ffff3f8224 */ /* 0x000fe400078e0a3f */
[----:B------:R-:W-:Y:S02]  /*3630*/  @!P3 IMAD.MOV R62, RZ, RZ, -R62 ;  /* 0x000000ffff3eb224 */ /* 0x000fe400078e0a3e */
[----:B------:R-:W-:Y:S02]  /*3640*/  @!P2 IMAD.MOV R61, RZ, RZ, -R61 ;  /* 0x000000ffff3da224 */ /* 0x000fe400078e0a3d */
[----:B------:R-:W-:Y:S01]  /*3650*/  @!P5 IMAD.MOV R60, RZ, RZ, -R60 ;  /* 0x000000ffff3cd224 */ /* 0x000fe200078e0a3c */
[----:B-----5:R-:W-:-:S02]  /*3660*/  ISETP.GE.AND P0, PT, R121, RZ, PT ;  /* 0x000000ff7900720c */ /* 0x020fc40003f06270 */
[----:B------:R-:W-:Y:S02]  /*3670*/  ISETP.GE.AND P2, PT, R123, RZ, PT ;  /* 0x000000ff7b00720c */ /* 0x000fe40003f46270 */
[----:B------:R-:W-:-:S09]  /*3680*/  ISETP.GE.AND P3, PT, R122, RZ, PT ;  /* 0x000000ff7a00720c */ /* 0x000fd20003f66270 */
[----:B------:R-:W-:Y:S01]  /*3690*/  @!P0 IMAD.MOV R57, RZ, RZ, -R57 ;  /* 0x000000ffff398224 */ /* 0x000fe200078e0a39 */
[----:B------:R-:W-:Y:S02]  /*36a0*/  ISETP.GE.AND P1, PT, R4, RZ, PT ;  /* 0x000000ff0400720c */ /* 0x000fe40003f26270 */
[----:B------:R-:W5:Y:S01]  /*36b0*/  LDL R4, [R1+0x2f4] ;  /* 0x0002f40001047983 */ /* 0x000f620000100800 */
[----:B------:R-:W-:-:S03]  /*36c0*/  ISETP.GE.AND P4, PT, R8, RZ, PT ;  /* 0x000000ff0800720c */ /* 0x000fc60003f86270 */
[----:B------:R-:W5:Y:S04]  /*36d0*/  LDL R8, [R1+0x2f8] ;  /* 0x0002f80001087983 */ /* 0x000f680000100800 */
[----:B------:R-:W5:Y:S01]  /*36e0*/  LDL.LU R121, [R1+0x330] ;  /* 0x0003300001797983 */ /* 0x000f620000300800 */
[----:B------:R-:W-:Y:S02]  /*36f0*/  ISETP.GE.AND P5, PT, R124, RZ, PT ;  /* 0x000000ff7c00720c */ /* 0x000fe40003fa6270 */
[----:B------:R-:W-:Y:S01]  /*3700*/  @!P1 IMAD.MOV R59, RZ, RZ, -R59 ;  /* 0x000000ffff3b9224 */ /* 0x000fe200078e0a3b */
[----:B------:R-:W5:Y:S02]  /*3710*/  LDL.LU R122, [R1+0x32c] ;  /* 0x00032c00017a7983 */ /* 0x000f640000300800 */
[----:B------:R-:W-:-:S02]  /*3720*/  @!P4 IMAD.MOV R58, RZ, RZ, -R58 ;  /* 0x000000ffff3ac224 */ /* 0x000fc400078e0a3a */
[----:B------:R-:W5:Y:S04]  /*3730*/  LDL.LU R123, [R1+0x328] ;  /* 0x00032800017b7983 */ /* 0x000f680000300800 */
[----:B------:R-:W5:Y:S01]  /*3740*/  LDL.LU R124, [R1+0x324] ;  /* 0x00032400017c7983 */ /* 0x000f620000300800 */
[----:B--2---:R-:W-:Y:S02]  /*3750*/  ISETP.GE.AND P4, PT, R5, RZ, PT ;  /* 0x000000ff0500720c */ /* 0x004fe40003f86270 */
[----:B---3--:R-:W-:Y:S02]  /*3760*/  ISETP.GE.AND P1, PT, R125, RZ, PT ;  /* 0x000000ff7d00720c */ /* 0x008fe40003f26270 */
[----:B------:R-:W2:Y:S04]  /*3770*/  LDL.LU R125, [R1+0x320] ;  /* 0x00032000017d7983 */ /* 0x000ea80000300800 */
[----:B------:R-:W3:Y:S01]  /*3780*/  LDL.LU R5, [R1+0x31c] ;  /* 0x00031c0001057983 */ /* 0x000ee20000300800 */
[----:B----4-:R-:W-:-:S03]  /*3790*/  ISETP.GE.AND P0, PT, R3, RZ, PT ;  /* 0x000000ff0300720c */ /* 0x010fc60003f06270 */
[----:B------:R-:W4:Y:S01]  /*37a0*/  LDL.LU R3, [R1+0x318] ;  /* 0x0003180001037983 */ /* 0x000f220000300800 */
[----:B------:R-:W-:Y:S02]  /*37b0*/  @!P4 IMAD.MOV R52, RZ, RZ, -R52 ;  /* 0x000000ffff34c224 */ /* 0x000fe400078e0a34 */
[----:B------:R-:W-:Y:S01]  /*37c0*/  @!P3 IMAD.MOV R56, RZ, RZ, -R56 ;  /* 0x000000ffff38b224 */ /* 0x000fe200078e0a38 */
[----:B------:R-:W-:Y:S01]  /*37d0*/  ISETP.GE.AND P3, PT, R0, RZ, PT ;  /* 0x000000ff0000720c */ /* 0x000fe20003f66270 */
[----:B------:R-:W-:Y:S01]  /*37e0*/  @!P2 IMAD.MOV R55, RZ, RZ, -R55 ;  /* 0x000000ffff37a224 */ /* 0x000fe200078e0a37 */
[----:B------:R-:W-:Y:S01]  /*37f0*/  ISETP.GE.AND P2, PT, R2, RZ, PT ;  /* 0x000000ff0200720c */ /* 0x000fe20003f46270 */
[----:B------:R-:W-:-:S03]  /*3800*/  @!P5 IMAD.MOV R54, RZ, RZ, -R54 ;  /* 0x000000ffff36d224 */ /* 0x000fc600078e0a36 */
[----:B------:R-:W-:Y:S02]  /*3810*/  @!P0 IMAD.MOV R51, RZ, RZ, -R51 ;  /* 0x000000ffff338224 */ /* 0x000fe400078e0a33 */
[----:B------:R-:W-:-:S05]  /*3820*/  @!P1 IMAD.MOV R53, RZ, RZ, -R53 ;  /* 0x000000ffff359224 */ /* 0x000fca00078e0a35 */
[----:B------:R-:W-:Y:S02]  /*3830*/  @!P3 IMAD.MOV R50, RZ, RZ, -R50 ;  /* 0x000000ffff32b224 */ /* 0x000fe400078e0a32 */
[----:B------:R-:W-:Y:S01]  /*3840*/  @!P2 IMAD.MOV R49, RZ, RZ, -R49 ;  /* 0x000000ffff31a224 */ /* 0x000fe200078e0a31 */
[----:B----4-:R-:W-:Y:S02]  /*3850*/  ISETP.GE.AND P4, PT, R3, RZ, PT ;  /* 0x000000ff0300720c */ /* 0x010fe40003f86270 */
[----:B------:R-:W4:Y:S01]  /*3860*/  LDL.LU R3, [R1+0x314] ;  /* 0x0003140001037983 */ /* 0x000f220000300800 */
[----:B---3--:R-:W-:Y:S02]  /*3870*/  ISETP.GE.AND P0, PT, R5, RZ, PT ;  /* 0x000000ff0500720c */ /* 0x008fe40003f06270 */
[----:B-----5:R-:W-:Y:S02]  /*3880*/  ISETP.GE.AND P5, PT, R4, RZ, PT ;  /* 0x000000ff0400720c */ /* 0x020fe40003fa6270 */
[----:B------:R-:W-:-:S02]  /*3890*/  ISETP.GE.AND P1, PT, R8, RZ, PT ;  /* 0x000000ff0800720c */ /* 0x000fc40003f26270 */
[----:B--2---:R-:W-:Y:S02]  /*38a0*/  ISETP.GE.AND P3, PT, R125, RZ, PT ;  /* 0x000000ff7d00720c */ /* 0x004fe40003f66270 */
[----:B------:R-:W-:Y:S02]  /*38b0*/  ISETP.GE.AND P2, PT, R124, RZ, PT ;  /* 0x000000ff7c00720c */ /* 0x000fe40003f46270 */
[----:B------:R-:W-:-:S03]  /*38c0*/  @!P4 IMAD.MOV R46, RZ, RZ, -R46 ;  /* 0x000000ffff2ec224 */ /* 0x000fc600078e0a2e */
[----:B------:R-:W-:Y:S01]  /*38d0*/  @!P0 IMAD.MOV R45, RZ, RZ, -R45 ;  /* 0x000000ffff2d8224 */ /* 0x000fe200078e0a2d */
[----:B------:R-:W-:Y:S01]  /*38e0*/  ISETP.GE.AND P0, PT, R120, RZ, PT ;  /* 0x000000ff7800720c */ /* 0x000fe20003f06270 */
[----:B------:R-:W-:Y:S01]  /*38f0*/  @!P5 IMAD.MOV R48, RZ, RZ, -R48 ;  /* 0x000000ffff30d224 */ /* 0x000fe200078e0a30 */
[----:B------:R-:W-:Y:S01]  /*3900*/  ISETP.GE.AND P5, PT, R123, RZ, PT ;  /* 0x000000ff7b00720c */ /* 0x000fe20003fa6270 */
[----:B------:R-:W-:Y:S01]  /*3910*/  @!P1 IMAD.MOV R47, RZ, RZ, -R47 ;  /* 0x000000ffff2f9224 */ /* 0x000fe200078e0a2f */
[----:B------:R-:W-:Y:S01]  /*3920*/  ISETP.GE.AND P1, PT, R122, RZ, PT ;  /* 0x000000ff7a00720c */ /* 0x000fe20003f26270 */
[----:B------:R-:W-:Y:S01]  /*3930*/  @!P3 IMAD.MOV R44, RZ, RZ, -R44 ;  /* 0x000000ffff2cb224 */ /* 0x000fe200078e0a2c */
[----:B------:R-:W-:Y:S02]  /*3940*/  ISETP.GE.AND P4, PT, R121, RZ, PT ;  /* 0x000000ff7900720c */ /* 0x000fe40003f86270 */
[----:B------:R-:W-:Y:S01]  /*3950*/  ISETP.GE.AND P3, PT, R119, RZ, PT ;  /* 0x000000ff7700720c */ /* 0x000fe20003f66270 */
[----:B------:R-:W-:Y:S01]  /*3960*/  @!P2 IMAD.MOV R43, RZ, RZ, -R43 ;  /* 0x000000ffff2ba224 */ /* 0x000fe200078e0a2b */
[----:B------:R-:W-:-:S03]  /*3970*/  ISETP.GE.AND P2, PT, R118, RZ, PT ;  /* 0x000000ff7600720c */ /* 0x000fc60003f46270 */
[----:B------:R-:W-:Y:S01]  /*3980*/  @!P0 IMAD.MOV R39, RZ, RZ, -R39 ;  /* 0x000000ffff278224 */ /* 0x000fe200078e0a27 */
[----:B------:R-:W-:Y:S01]  /*3990*/  ISETP.GE.AND P0, PT, R114, RZ, PT ;  /* 0x000000ff7200720c */ /* 0x000fe20003f06270 */
        /* <DEDUP_REMOVED lines=56> */
[----:B------:R-:W-:-:S02]  /*3d20*/  @!P2 IMAD.MOV R9, RZ, RZ, -R9 ;  /* 0x000000ffff09a224 */ /* 0x000fc400078e0a09 */
[----:B------:R-:W-:Y:S01]  /*3d30*/  IMAD R95, R95, UR4, RZ ;  /* 0x000000045f5f7c24 */ /* 0x000fe2000f8e02ff */
[----:B------:R-:W-:Y:S01]  /*3d40*/  ULDC UR4, c[0x0][0x240] ;  /* 0x0000900000047ab9 */ /* 0x000fe20000000800 */
[----:B------:R-:W-:-:S03]  /*3d50*/  @!P0 IMAD.MOV R17, RZ, RZ, -R17 ;  /* 0x000000ffff118224 */ /* 0x000fc600078e0a11 */
[C---:B------:R-:W-:Y:S01]  /*3d60*/  LEA R94, P0, R95.reuse, UR8, 0x1 ;  /* 0x000000085f5e7c11 */ /* 0x040fe2000f8008ff */
[----:B------:R-:W-:Y:S02]  /*3d70*/  @!P5 IMAD.MOV R11, RZ, RZ, -R11 ;  /* 0x000000ffff0bd224 */ /* 0x000fe400078e0a0b */
[----:B------:R-:W-:Y:S02]  /*3d80*/  @!P1 IMAD.MOV R13, RZ, RZ, -R13 ;  /* 0x000000ffff0d9224 */ /* 0x000fe400078e0a0d */
[----:B------:R-:W-:Y:S02]  /*3d90*/  @!P4 IMAD.MOV R15, RZ, RZ, -R15 ;  /* 0x000000ffff0fc224 */ /* 0x000fe400078e0a0f */
[----:B------:R-:W-:Y:S01]  /*3da0*/  @!P3 IMAD.MOV R19, RZ, RZ, -R19 ;  /* 0x000000ffff13b224 */ /* 0x000fe200078e0a13 */
[----:B------:R-:W-:Y:S01]  /*3db0*/  LEA.HI.X.SX32 R95, R95, UR9, 0x1, P0 ;  /* 0x000000095f5f7c11 */ /* 0x000fe200080f0eff */
[----:B------:R-:W-:Y:S01]  /*3dc0*/  ULDC.64 UR8, c[0x0][0x218] ;  /* 0x0000860000087ab9 */ /* 0x000fe20000000a00 */
[----:B----4-:R-:W-:-:S02]  /*3dd0*/  ISETP.NE.AND P2, PT, R3, RZ, PT ;  /* 0x000000ff0300720c */ /* 0x010fc40003f45270 */
[----:B------:R-:W-:-:S04]  /*3de0*/  LOP3.LUT R3, RZ, R3, RZ, 0x33, !PT ;  /* 0x00000003ff037212 */ /* 0x000fc800078e33ff */
[C---:B------:R-:W-:Y:S02]  /*3df0*/  SEL R71, R3.reuse, R71, !P2 ;  /* 0x0000004703477207 */ /* 0x040fe40005000000 */
[C---:B------:R-:W-:Y:S02]  /*3e00*/  SEL R70, R3.reuse, R70, !P2 ;  /* 0x0000004603467207 */ /* 0x040fe40005000000 */
[----:B------:R-:W-:Y:S01]  /*3e10*/  SEL R69, R3, R69, !P2 ;  /* 0x0000004503457207 */ /* 0x000fe20005000000 */
[----:B------:R-:W-:Y:S01]  /*3e20*/  IMAD R71, R71, UR4, RZ ;  /* 0x0000000447477c24 */ /* 0x000fe2000f8e02ff */
[C---:B------:R-:W-:Y:S01]  /*3e30*/  SEL R68, R3.reuse, R68, !P2 ;  /* 0x0000004403447207 */ /* 0x040fe20005000000 */
[----:B------:R-:W-:Y:S01]  /*3e40*/  IMAD R70, R70, UR4, RZ ;  /* 0x0000000446467c24 */ /* 0x000fe2000f8e02ff */
[----:B------:R-:W-:Y:S01]  /*3e50*/  SEL R67, R3, R67, !P2 ;  /* 0x0000004303437207 */ /* 0x000fe20005000000 */
[----:B------:R-:W-:Y:S01]  /*3e60*/  IMAD R69, R69, UR4, RZ ;  /* 0x0000000445457c24 */ /* 0x000fe2000f8e02ff */
[----:B------:R-:W-:-:S02]  /*3e70*/  SEL R66, R3, R66, !P2 ;  /* 0x0000004203427207 */ /* 0x000fc40005000000 */
[C---:B------:R-:W-:Y:S02]  /*3e80*/  SEL R65, R3.reuse, R65, !P2 ;  /* 0x0000004103417207 */ /* 0x040fe40005000000 */
[C---:B------:R-:W-:Y:S02]  /*3e90*/  SEL R64, R3.reuse, R64, !P2 ;  /* 0x0000004003407207 */ /* 0x040fe40005000000 */
[C---:B------:R-:W-:Y:S02]  /*3ea0*/  SEL R63, R3.reuse, R63, !P2 ;  /* 0x0000003f033f7207 */ /* 0x040fe40005000000 */
[C---:B------:R-:W-:Y:S02]  /*3eb0*/  SEL R62, R3.reuse, R62, !P2 ;  /* 0x0000003e033e7207 */ /* 0x040fe40005000000 */
[C---:B------:R-:W-:Y:S02]  /*3ec0*/  SEL R61, R3.reuse, R61, !P2 ;  /* 0x0000003d033d7207 */ /* 0x040fe40005000000 */
        /* <DEDUP_REMOVED lines=52> */
[----:B------:R-:W-:Y:S02]  /*4210*/  SEL R19, R3, R19, !P2 ;  /* 0x0000001303137207 */ /* 0x000fe40005000000 */
[----:B------:R-:W-:Y:S01]  /*4220*/  LEA R8, P6, R71, UR8, 0x1 ;  /* 0x0000000847087c11 */ /* 0x000fe2000f8c08ff */
[----:B------:R-:W-:Y:S01]  /*4230*/  IMAD R68, R68, UR4, RZ ;  /* 0x0000000444447c24 */ /* 0x000fe2000f8e02ff */
[----:B------:R-:W-:-:S02]  /*4240*/  LEA R3, P5, R70, UR8, 0x1 ;  /* 0x0000000846037c11 */ /* 0x000fc4000f8a08ff */
[----:B------:R-:W-:Y:S02]  /*4250*/  LEA.HI.X.SX32 R89, R71, UR9, 0x1, P6 ;  /* 0x0000000947597c11 */ /* 0x000fe4000b0f0eff */
[----:B------:R-:W-:Y:S01]  /*4260*/  LEA.HI.X.SX32 R88, R70, UR9, 0x1, P5 ;  /* 0x0000000946587c11 */ /* 0x000fe2000a8f0eff */
[----:B------:R-:W-:Y:S01]  /*4270*/  IMAD R67, R67, UR4, RZ ;  /* 0x0000000443437c24 */ /* 0x000fe2000f8e02ff */
[----:B------:R-:W-:Y:S01]  /*4280*/  LEA R2, P3, R69, UR8, 0x1 ;  /* 0x0000000845027c11 */ /* 0x000fe2000f8608ff */
[----:B------:R-:W-:Y:S01]  /*4290*/  IMAD R66, R66, UR4, RZ ;  /* 0x0000000442427c24 */ /* 0x000fe2000f8e02ff */
[----:B------:R-:W-:Y:S01]  /*42a0*/  LEA R0, P2, R68, UR8, 0x1 ;  /* 0x0000000844007c11 */ /* 0x000fe2000f8408ff */
[----:B------:R0:W-:Y:S01]  /*42b0*/  STL [R1+0x7c], R89 ;  /* 0x00007c5901007387 */ /* 0x0001e20000100800 */
[----:B------:R-:W-:Y:S01]  /*42c0*/  LEA R4, P1, R67, UR8, 0x1 ;  /* 0x0000000843047c11 */ /* 0x000fe2000f8208ff */
[----:B------:R-:W-:Y:S01]  /*42d0*/  IMAD R65, R65, UR4, RZ ;  /* 0x0000000441417c24 */ /* 0x000fe2000f8e02ff */
[----:B------:R-:W1:Y:S01]  /*42e0*/  LDC R70, c[0x0][0x238] ;  /* 0x00008e00ff467b82 */ /* 0x000e620000000800 */
[----:B------:R2:W-:Y:S01]  /*42f0*/  STL [R1+0x114], R88 ;  /* 0x0001145801007387 */ /* 0x0005e20000100800 */
[----:B------:R-:W-:Y:S01]  /*4300*/  LEA R114, P0, R66, UR8, 0x1 ;  /* 0x0000000842727c11 */ /* 0x000fe2000f8008ff */
[----:B------:R-:W-:Y:S01]  /*4310*/  IMAD R64, R64, UR4, RZ ;  /* 0x0000000440407c24 */ /* 0x000fe2000f8e02ff */
[----:B0-----:R-:W-:-:S02]  /*4320*/  LEA.HI.X.SX32 R89, R69, UR9, 0x1, P3 ;  /* 0x0000000945597c11 */ /* 0x001fc400098f0eff */
[----:B--2---:R-:W-:-:S03]  /*4330*/  LEA.HI.X.SX32 R88, R68, UR9, 0x1, P2 ;  /* 0x0000000944587c11 */ /* 0x004fc600090f0eff */
[----:B------:R0:W-:Y:S01]  /*4340*/  STL [R1+0x28], R89 ;  /* 0x0000285901007387 */ /* 0x0001e20000100800 */
[----:B------:R-:W-:-:S03]  /*4350*/  LEA R115, P4, R65, UR8, 0x1 ;  /* 0x0000000841737c11 */ /* 0x000fc6000f8808ff */
[----:B------:R2:W-:Y:S01]  /*4360*/  STL [R1+0x80], R88 ;  /* 0x0000805801007387 */ /* 0x0005e20000100800 */
[----:B------:R-:W-:Y:S01]  /*4370*/  IMAD R63, R63, UR4, RZ ;  /* 0x000000043f3f7c24 */ /* 0x000fe2000f8e02ff */
[----:B------:R-:W-:Y:S02]  /*4380*/  LEA R116, P6, R64, UR8, 0x1 ;  /* 0x0000000840747c11 */ /* 0x000fe4000f8c08ff */
[----:B0-----:R-:W-:Y:S01]  /*4390*/  LEA.HI.X.SX32 R89, R67, UR9, 0x1, P1 ;  /* 0x0000000943597c11 */ /* 0x001fe200088f0eff */
[----:B------:R-:W-:Y:S01]  /*43a0*/  IMAD R62, R62, UR4, RZ ;  /* 0x000000043e3e7c24 */ /* 0x000fe2000f8e02ff */
[----:B--2---:R-:W-:-:S03]  /*43b0*/  LEA.HI.X.SX32 R88, R66, UR9, 0x1, P0 ;  /* 0x0000000942587c11 */ /* 0x004fc600080f0eff */
[----:B------:R0:W-:Y:S01]  /*43c0*/  STL [R1+0x118], R89 ;  /* 0x0001185901007387 */ /* 0x0001e20000100800 */
[----:B------:R-:W-:-:S03]  /*43d0*/  LEA R117, P5, R63, UR8, 0x1 ;  /* 0x000000083f757c11 */ /* 0x000fc6000f8a08ff */
[----:B------:R2:W-:Y:S01]  /*43e0*/  STL [R1+0x2c], R88 ;  /* 0x00002c5801007387 */ /* 0x0005e20000100800 */
[----:B------:R-:W-:Y:S01]  /*43f0*/  IMAD R61, R61, UR4, RZ ;  /* 0x000000043d3d7c24 */ /* 0x000fe2000f8e02ff */
[----:B------:R-:W-:Y:S02]  /*4400*/  LEA R118, P3, R62, UR8, 0x1 ;  /* 0x000000083e767c11 */ /* 0x000fe4000f8608ff */
[----:B0-----:R-:W-:Y:S02]  /*4410*/  LEA.HI.X.SX32 R89, R65, UR9, 0x1, P4 ;  /* 0x0000000941597c11 */ /* 0x001fe4000a0f0eff */
[----:B--2---:R-:W-:-:S03]  /*4420*/  LEA.HI.X.SX32 R88, R64, UR9, 0x1, P6 ;  /* 0x0000000940587c11 */ /* 0x004fc6000b0f0eff */
[----:B------:R0:W-:Y:S01]  /*4430*/  STL [R1+0x84], R89 ;  /* 0x0000845901007387 */ /* 0x0001e20000100800 */
[----:B------:R-:W-:Y:S01]  /*4440*/  IMAD R55, R55, UR4, RZ ;  /* 0x0000000437377c24 */ /* 0x000fe2000f8e02ff */
[----:B------:R-:W-:Y:S02]  /*4450*/  LEA R120, P2, R61, UR8, 0x1 ;  /* 0x000000083d787c11 */ /* 0x000fe4000f8408ff */
[----:B------:R2:W-:Y:S01]  /*4460*/  STL [R1+0x11c], R88 ;  /* 0x00011c5801007387 */ /* 0x0005e20000100800 */
[----:B------:R-:W-:Y:S02]  /*4470*/  IMAD R60, R60, UR4, RZ ;  /* 0x000000043c3c7c24 */ /* 0x000fe4000f8e02ff */
[----:B------:R-:W-:Y:S01]  /*4480*/  IMAD R54, R54, UR4, RZ ;  /* 0x0000000436367c24 */ /* 0x000fe2000f8e02ff */
[----:B0-----:R-:W-:Y:S01]  /*4490*/  LEA.HI.X.SX32 R89, R63, UR9, 0x1, P5 ;  /* 0x000000093f597c11 */ /* 0x001fe2000a8f0eff */
[----:B------:R-:W-:Y:S01]  /*44a0*/  IMAD R59, R59, UR4, RZ ;  /* 0x000000043b3b7c24 */ /* 0x000fe2000f8e02ff */
[----:B--2---:R-:W-:-:S03]  /*44b0*/  LEA.HI.X.SX32 R88, R62, UR9, 0x1, P3 ;  /* 0x000000093e587c11 */ /* 0x004fc600098f0eff */
[----:B------:R0:W-:Y:S01]  /*44c0*/  STL [R1+0x30], R89 ;  /* 0x0000305901007387 */ /* 0x0001e20000100800 */
[----:B------:R-:W-:Y:S01]  /*44d0*/  LEA R90, P3, R55, UR8, 0x1 ;  /* 0x00000008375a7c11 */ /* 0x000fe2000f8608ff */
[----:B------:R-:W-:Y:S01]  /*44e0*/  IMAD R53, R53, UR4, RZ ;  /* 0x0000000435357c24 */ /* 0x000fe2000f8e02ff */
[----:B------:R-:W-:Y:S01]  /*44f0*/  LEA R121, P1, R60, UR8, 0x1 ;  /* 0x000000083c797c11 */ /* 0x000fe2000f8208ff */
[----:B------:R2:W-:Y:S01]  /*4500*/  STL [R1+0x88], R88 ;  /* 0x0000885801007387 */ /* 0x0005e20000100800 */
[----:B------:R-:W-:Y:S01]  /*4510*/  IMAD R58, R58, UR4, RZ ;  /* 0x000000043a3a7c24 */ /* 0x000fe2000f8e02ff */
[----:B------:R-:W-:Y:S02]  /*4520*/  LEA R122, P0, R59, UR8, 0x1 ;  /* 0x000000083b7a7c11 */ /* 0x000fe4000f8008ff */
[----:B0-----:R-:W-:Y:S01]  /*4530*/  LEA.HI.X.SX32 R89, R61, UR9, 0x1, P2 ;  /* 0x000000093d597c11 */ /* 0x001fe200090f0eff */
[----:B------:R0:W-:Y:S01]  /*4540*/  STL [R1], R90 ;  /* 0x0000005a01007387 */ /* 0x0001e20000100800 */
[----:B--2---:R-:W-:-:S03]  /*4550*/  LEA R88, P2, R54, UR8, 0x1 ;  /* 0x0000000836587c11 */ /* 0x004fc6000f8408ff */
[----:B------:R2:W-:Y:S01]  /*4560*/  STL [R1+0x120], R89 ;  /* 0x0001205901007387 */ /* 0x0005e20000100800 */
[----:B------:R-:W-:Y:S01]  /*4570*/  IMAD R52, R52, UR4, RZ ;  /* 0x0000000434347c24 */ /* 0x000fe2000f8e02ff */
[----:B------:R-:W-:Y:S02]  /*4580*/  LEA R123, P4, R58, UR8, 0x1 ;  /* 0x000000083a7b7c11 */ /* 0x000fe4000f8808ff */
[----:B------:R3:W-:Y:S01]  /*4590*/  STL [R1+0x4], R88 ;  /* 0x0000045801007387 */ /* 0x0007e20000100800 */
[----:B0-----:R-:W-:Y:S01]  /*45a0*/  LEA.HI.X.SX32 R90, R60, UR9, 0x1, P1 ;  /* 0x000000093c5a7c11 */ /* 0x001fe200088f0eff */
[----:B------:R-:W-:Y:S01]  /*45b0*/  IMAD R57, R57, UR4, RZ ;  /* 0x0000000439397c24 */ /* 0x000fe2000f8e02ff */
[----:B--2---:R-:W-:Y:S01]  /*45c0*/  LEA R89, P1, R53, UR8, 0x1 ;  /* 0x0000000835597c11 */ /* 0x004fe2000f8208ff */
[----:B------:R-:W-:Y:S01]  /*45d0*/  IMAD R51, R51, UR4, RZ ;  /* 0x0000000433337c24 */ /* 0x000fe2000f8e02ff */
[----:B---3--:R-:W-:Y:S01]  /*45e0*/  LEA.HI.X.SX32 R88, R59, UR9, 0x1, P0 ;  /* 0x000000093b587c11 */ /* 0x008fe200080f0eff */
[----:B------:R-:W-:Y:S01]  /*45f0*/  IMAD R56, R56, UR4, RZ ;  /* 0x0000000438387c24 */ /* 0x000fe2000f8e02ff */
[----:B------:R0:W-:Y:S01]  /*4600*/  STL [R1+0x40], R90 ;  /* 0x0000405a01007387 */ /* 0x0001e20000100800 */
[----:B------:R-:W-:Y:S01]  /*4610*/  IMAD R50, R50, UR4, RZ ;  /* 0x0000000432327c24 */ /* 0x000fe2000f8e02ff */
[----:B------:R-:W-:-:S02]  /*4620*/  LEA R124, P6, R57, UR8, 0x1 ;  /* 0x00000008397c7c11 */ /* 0x000fc4000f8c08ff */
[----:B------:R2:W-:Y:S01]  /*4630*/  STL [R1+0x128], R89 ;  /* 0x0001285901007387 */ /* 0x0005e20000100800 */
[----:B------:R-:W-:-:S03]  /*4640*/  LEA R125, P5, R56, UR8, 0x1 ;  /* 0x00000008387d7c11 */ /* 0x000fc6000f8a08ff */
[----:B------:R3:W-:Y:S01]  /*4650*/  STL [R1+0x8c], R88 ;  /* 0x00008c5801007387 */ /* 0x0007e20000100800 */
[----:B0-----:R-:W-:Y:S02]  /*4660*/  LEA R90, P0, R52, UR8, 0x1 ;  /* 0x00000008345a7c11 */ /* 0x001fe4000f8008ff */
[----:B--2---:R-:W-:-:S03]  /*4670*/  LEA.HI.X.SX32 R89, R58, UR9, 0x1, P4 ;  /* 0x000000093a597c11 */ /* 0x004fc6000a0f0eff */
[----:B------:R0:W-:Y:S01]  /*4680*/  STL [R1+0x1a4], R90 ;  /* 0x0001a45a01007387 */ /* 0x0001e20000100800 */
[----:B---3--:R-:W-:-:S03]  /*4690*/  LEA R88, P4, R51, UR8, 0x1 ;  /* 0x0000000833587c11 */ /* 0x008fc6000f8808ff */
[----:B------:R2:W-:Y:S01]  /*46a0*/  STL [R1+0x90], R89 ;  /* 0x0000905901007387 */ /* 0x0005e20000100800 */
[----:B------:R-:W-:-:S03]  /*46b0*/  IMAD R49, R49, UR4, RZ ;  /* 0x0000000431317c24 */ /* 0x000fc6000f8e02ff */
[----:B------:R3:W-:Y:S01]  /*46c0*/  STL [R1+0x9c], R88 ;  /* 0x00009c5801007387 */ /* 0x0007e20000100800 */
[----:B0-----:R-:W-:Y:S01]  /*46d0*/  LEA.HI.X.SX32 R90, R57, UR9, 0x1, P6 ;  /* 0x00000009395a7c11 */ /* 0x001fe2000b0f0eff */
[----:B------:R-:W-:Y:S01]  /*46e0*/  IMAD R48, R48, UR4, RZ ;  /* 0x0000000430307c24 */ /* 0x000fe2000f8e02ff */
[----:B--2---:R-:W-:-:S03]  /*46f0*/  LEA R89, P6, R50, UR8, 0x1 ;  /* 0x0000000832597c11 */ /* 0x004fc6000f8c08ff */
[----:B------:R0:W-:Y:S01]  /*4700*/  STL [R1+0x44], R90 ;  /* 0x0000445a01007387 */ /* 0x0001e20000100800 */
[----:B---3--:R-:W-:-:S03]  /*4710*/  LEA.HI.X.SX32 R88, R56, UR9, 0x1, P5 ;  /* 0x0000000938587c11 */ /* 0x008fc6000a8f0eff */
[----:B------:R2:W-:Y:S01]  /*4720*/  STL [R1+0x130], R89 ;  /* 0x0001305901007387 */ /* 0x0005e20000100800 */
[----:B------:R-:W-:-:S03]  /*4730*/  IMAD R47, R47, UR4, RZ ;  /* 0x000000042f2f7c24 */ /* 0x000fc6000f8e02ff */
        /* <DEDUP_REMOVED lines=151> */
[----:B0-----:R-:W-:Y:S01]  /*50b0*/  LEA R90, P2, R16, UR8, 0x1 ;  /* 0x00000008105a7c11 */ /* 0x001fe2000f8408ff */
[----:B------:R-:W-:Y:S01]  /*50c0*/  IMAD R10, R10, UR4, RZ ;  /* 0x000000040a0a7c24 */ /* 0x000fe2000f8e02ff */
[----:B--2---:R-:W-:-:S03]  /*50d0*/  LEA.HI.X.SX32 R89, R25, UR9, 0x1, P1 ;  /* 0x0000000919597c11 */ /* 0x004fc600088f0eff */
[----:B------:R0:W-:Y:S01]  /*50e0*/  STL [R1+0x1cc], R90 ;  /* 0x0001cc5a01007387 */ /* 0x0001e20000100800 */
[----:B---3--:R-:W-:-:S03]  /*50f0*/  LEA R88, P1, R14, UR8, 0x1 ;  /* 0x000000080e587c11 */ /* 0x008fc6000f8208ff */
[----:B------:R2:W-:Y:S01]  /*5100*/  STL [R1+0x170], R89 ;  /* 0x0001705901007387 */ /* 0x0005e20000100800 */
[----:B------:R-:W-:-:S03]  /*5110*/  IMAD R7, R7, UR4, RZ ;  /* 0x0000000407077c24 */ /* 0x000fc6000f8e02ff */
[----:B------:R3:W-:Y:S01]  /*5120*/  STL [R1+0xf8], R88 ;  /* 0x0000f85801007387 */ /* 0x0007e20000100800 */
[----:B0-----:R-:W-:Y:S01]  /*5130*/  LEA.HI.X.SX32 R90, R24, UR9, 0x1, P0 ;  /* 0x00000009185a7c11 */ /* 0x001fe200080f0eff */
[----:B------:R-:W0:Y:S01]  /*5140*/  S2R R5, SR_TID.X ;  /* 0x0000000000057919 */ /* 0x000e220000002100 */
[----:B--2---:R-:W-:Y:S01]  /*5150*/  LEA R89, P0, R12, UR8, 0x1 ;  /* 0x000000080c597c11 */ /* 0x004fe2000f8008ff */
[----:B------:R-:W-:Y:S01]  /*5160*/  IMAD R6, R6, UR4, RZ ;  /* 0x0000000406067c24 */ /* 0x000fe2000f8e02ff */
[----:B------:R-:W-:Y:S02]  /*5170*/  LEA.HI.X.SX32 R22, R22, UR9, 0x1, P6 ;  /* 0x0000000916167c11 */ /* 0x000fe4000b0f0eff */
[----:B---3--:R-:W-:Y:S02]  /*5180*/  LEA.HI.X.SX32 R88, R23, UR9, 0x1, P4 ;  /* 0x0000000917587c11 */ /* 0x008fe4000a0f0eff */
[----:B------:R-:W-:Y:S01]  /*5190*/  LEA R23, P4, R10, UR8, 0x1 ;  /* 0x000000080a177c11 */ /* 0x000fe2000f8808ff */
[----:B------:R-:W-:Y:S01]  /*51a0*/  STL [R1+0x68], R90 ;  /* 0x0000685a01007387 */ /* 0x000fe20000100800 */
[----:B------:R-:W-:-:S03]  /*51b0*/  IMAD R9, R9, UR4, RZ ;  /* 0x0000000409097c24 */ /* 0x000fc6000f8e02ff */
[----:B------:R-:W-:Y:S04]  /*51c0*/  STL [R1+0x184], R89 ;  /* 0x0001845901007387 */ /* 0x000fe80000100800 */
[----:B------:R2:W-:Y:S04]  /*51d0*/  STL [R1+0xec], R88 ;  /* 0x0000ec5801007387 */ /* 0x0005e80000100800 */
[----:B------:R3:W-:Y:S01]  /*51e0*/  STL [R1+0x1d0], R23 ;  /* 0x0001d01701007387 */ /* 0x0007e20000100800 */
[----:B------:R-:W-:-:S03]  /*51f0*/  IMAD R11, R11, UR4, RZ ;  /* 0x000000040b0b7c24 */ /* 0x000fc6000f8e02ff */
[----:B------:R4:W-:Y:S01]  /*5200*/  STL [R1+0x178], R22 ;  /* 0x0001781601007387 */ /* 0x0009e20000100800 */
[----:B--2---:R-:W-:Y:S02]  /*5210*/  LEA R88, P6, R7, UR8, 0x1 ;  /* 0x0000000807587c11 */ /* 0x004fe4000f8c08ff */
[----:B---3--:R-:W-:Y:S02]  /*5220*/  LEA.HI.X.SX32 R23, R20, UR9, 0x1, P5 ;  /* 0x0000000914177c11 */ /* 0x008fe4000a8f0eff */
[----:B------:R-:W-:Y:S02]  /*5230*/  LEA.HI.X.SX32 R20, R18, UR9, 0x1, P3 ;  /* 0x0000000912147c11 */ /* 0x000fe400098f0eff */
[----:B----4-:R-:W-:Y:S01]  /*5240*/  LEA R22, P5, R6, UR8, 0x1 ;  /* 0x0000000806167c11 */ /* 0x010fe2000f8a08ff */
[----:B------:R-:W-:Y:S01]  /*5250*/  STL [R1+0x100], R88 ;  /* 0x0001005801007387 */ /* 0x000fe20000100800 */
[----:B------:R-:W-:Y:S01]  /*5260*/  LEA R18, P3, R9, UR8, 0x1 ;  /* 0x0000000809127c11 */ /* 0x000fe2000f8608ff */
[----:B------:R-:W-:Y:S01]  /*5270*/  IMAD R13, R13, UR4, RZ ;  /* 0x000000040d0d7c24 */ /* 0x000fe2000f8e02ff */
[----:B------:R-:W-:Y:S01]  /*5280*/  LEA.HI.X.SX32 R16, R16, UR9, 0x1, P2 ;  /* 0x0000000910107c11 */ /* 0x000fe200090f0eff */
        /* <DEDUP_REMOVED lines=15> */
[----:B------:R-:W-:Y:S04]  /*5380*/  STL [R1+0x70], R18 ;  /* 0x0000701201007387 */ /* 0x000fe80000100800 */
[----:B------:R-:W-:Y:S04]  /*5390*/  STL [R1+0x194], R16 ;  /* 0x0001941001007387 */ /* 0x000fe80000100800 */
[----:B------:R2:W-:Y:S04]  /*53a0*/  STL [R1+0xfc], R14 ;  /* 0x0000fc0e01007387 */ /* 0x0005e80000100800 */
[----:B------:R3:W-:Y:S01]  /*53b0*/  STL [R1+0x1d8], R12 ;  /* 0x0001d80c01007387 */ /* 0x0007e20000100800 */
[----:B------:R-:W-:-:S03]  /*53c0*/  LEA.HI.X.SX32 R9, R9, UR9, 0x1, P3 ;  /* 0x0000000909097c11 */ /* 0x000fc600098f0eff */
[----:B------:R4:W-:Y:S01]  /*53d0*/  STL [R1+0x188], R10 ;  /* 0x0001880a01007387 */ /* 0x0009e20000100800 */
[----:B--2---:R-:W-:Y:S02]  /*53e0*/  LEA R14, P4, R17, UR8, 0x1 ;  /* 0x00000008110e7c11 */ /* 0x004fe4000f8808ff */
[----:B---3--:R-:W-:Y:S02]  /*53f0*/  LEA.HI.X.SX32 R12, R7, UR9, 0x1, P6 ;  /* 0x00000009070c7c11 */ /* 0x008fe4000b0f0eff */
[----:B------:R-:W-:Y:S02]  /*5400*/  LEA.HI.X.SX32 R7, R6, UR9, 0x1, P5 ;  /* 0x0000000906077c11 */ /* 0x000fe4000a8f0eff */
[----:B----4-:R-:W-:Y:S01]  /*5410*/  LEA R10, P6, R19, UR8, 0x1 ;  /* 0x00000008130a7c11 */ /* 0x010fe2000f8c08ff */
[----:B------:R-:W-:Y:S01]  /*5420*/  STL [R1+0x19c], R14 ;  /* 0x00019c0e01007387 */ /* 0x000fe20000100800 */
[----:B------:R-:W-:-:S03]  /*5430*/  LEA.HI.X.SX32 R6, R11, UR9, 0x1, P2 ;  /* 0x000000090b067c11 */ /* 0x000fc600090f0eff */
[----:B------:R-:W-:Y:S01]  /*5440*/  STL [R1+0x74], R12 ;  /* 0x0000740c01007387 */ /* 0x000fe20000100800 */
[----:B0-----:R-:W-:-:S03]  /*5450*/  SHF.R.U32.HI R5, RZ, 0x7, R5 ;  /* 0x00000007ff057819 */ /* 0x001fc60000011605 */
[----:B------:R-:W-:Y:S04]  /*5460*/  STL [R1+0x1dc], R10 ;  /* 0x0001dc0a01007387 */ /* 0x000fe80000100800 */
[----:B------:R0:W-:Y:S04]  /*5470*/  STL [R1+0x104], R7 ;  /* 0x0001040701007387 */ /* 0x0001e80000100800 */
[----:B------:R2:W-:Y:S01]  /*5480*/  STL [R1+0x190], R9 ;  /* 0x0001900901007387 */ /* 0x0005e20000100800 */
[----:B------:R-:W-:-:S03]  /*5490*/  SGXT.U32 R5, R5, 0x2 ;  /* 0x000000020505781a */ /* 0x000fc60000000000 */
[----:B------:R3:W-:Y:S01]  /*54a0*/  STL [R1+0x78], R6 ;  /* 0x0000780601007387 */ /* 0x0007e20000100800 */
[----:B0-----:R-:W-:Y:S02]  /*54b0*/  LEA.HI.X.SX32 R7, R13, UR9, 0x1, P1 ;  /* 0x000000090d077c11 */ /* 0x001fe400088f0eff */
[----:B--2---:R-:W-:-:S03]  /*54c0*/  LEA.HI.X.SX32 R9, R15, UR9, 0x1, P0 ;  /* 0x000000090f097c11 */ /* 0x004fc600080f0eff */
[----:B------:R0:W-:Y:S01]  /*54d0*/  STL [R1+0x10c], R7 ;  /* 0x00010c0701007387 */ /* 0x0001e20000100800 */
[----:B---3--:R-:W-:-:S03]  /*54e0*/  LEA.HI.X.SX32 R6, R17, UR9, 0x1, P4 ;  /* 0x0000000911067c11 */ /* 0x008fc6000a0f0eff */
[----:B------:R-:W-:Y:S04]  /*54f0*/  STL [R1+0x198], R9 ;  /* 0x0001980901007387 */ /* 0x000fe80000100800 */
[----:B------:R2:W-:Y:S01]  /*5500*/  STL [R1+0x110], R6 ;  /* 0x0001100601007387 */ /* 0x0005e20000100800 */
[----:B0-----:R-:W-:Y:S02]  /*5510*/  LEA.HI.X.SX32 R7, R19, UR9, 0x1, P6 ;  /* 0x0000000913077c11 */ /* 0x001fe4000b0f0eff */
[----:B------:R-:W-:-:S03]  /*5520*/  LOP3.LUT R10, R5, 0x70, RZ, 0xfc, !PT ;  /* 0x00000070050a7812 */ /* 0x000fc600078efcff */
[----:B------:R0:W-:Y:S01]  /*5530*/  STL [R1+0x1a0], R7 ;  /* 0x0001a00701007387 */ /* 0x0001e20000100800 */
[C---:B--2---:R-:W-:Y:S02]  /*5540*/  LOP3.LUT R6, R5.reuse, 0x7c, RZ, 0xfc, !PT ;  /* 0x0000007c05067812 */ /* 0x044fe400078efcff */
[----:B------:R-:W-:-:S03]  /*5550*/  LOP3.LUT R9, R5, 0x74, RZ, 0xfc, !PT ;  /* 0x0000007405097812 */ /* 0x000fc600078efcff */
[-C--:B-1----:R-:W-:Y:S01]  /*5560*/  IMAD R6, R6, R70.reuse, RZ ;  /* 0x0000004606067224 */ /* 0x082fe200078e02ff */
[C---:B0-----:R-:W-:Y:S02]  /*5570*/  LOP3.LUT R7, R5.reuse, 0x78, RZ, 0xfc, !PT ;  /* 0x0000007805077812 */ /* 0x041fe400078efcff */
[----:B------:R-:W-:Y:S02]  /*5580*/  LOP3.LUT R11, R5, 0x6c, RZ, 0xfc, !PT ;  /* 0x0000006c050b7812 */ /* 0x000fe400078efcff */
[----:B------:R0:W-:Y:S01]  /*5590*/  STL [R1+0x210], R6 ;  /* 0x0002100601007387 */ /* 0x0001e20000100800 */
[-C--:B------:R-:W-:Y:S02]  /*55a0*/  IMAD R88, R7, R70.reuse, RZ ;  /* 0x0000004607587224 */ /* 0x080fe400078e02ff */
[-C--:B------:R-:W-:Y:S01]  /*55b0*/  IMAD R7, R9, R70.reuse, RZ ;  /* 0x0000004609077224 */ /* 0x080fe200078e02ff */
[----:B------:R-:W-:Y:S01]  /*55c0*/  LOP3.LUT R14, R5, 0x60, RZ, 0xfc, !PT ;  /* 0x00000060050e7812 */ /* 0x000fe200078efcff */
[-C--:B------:R-:W-:Y:S01]  /*55d0*/  IMAD R9, R11, R70.reuse, RZ ;  /* 0x000000460b097224 */ /* 0x080fe200078e02ff */
[----:B------:R-:W-:Y:S01]  /*55e0*/  STL [R1+0x20c], R88 ;  /* 0x00020c5801007387 */ /* 0x000fe20000100800 */
[----:B0-----:R-:W-:-:S03]  /*55f0*/  IMAD R6, R10, R70, RZ ;  /* 0x000000460a067224 */ /* 0x001fc600078e02ff */
[----:B------:R0:W-:Y:S01]  /*5600*/  STL [R1+0x208], R7 ;  /* 0x0002080701007387 */ /* 0x0001e20000100800 */
[C---:B------:R-:W-:Y:S02]  /*5610*/  LOP3.LUT R12, R5.reuse, 0x68, RZ, 0xfc, !PT ;  /* 0x00000068050c7812 */ /* 0x040fe400078efcff */
[C---:B------:R-:W-:Y:S01]  /*5620*/  LOP3.LUT R13, R5.reuse, 0x64, RZ, 0xfc, !PT ;  /* 0x00000064050d7812 */ /* 0x040fe200078efcff */
[----:B------:R-:W-:Y:S01]  /*5630*/  STL [R1+0x204], R6 ;  /* 0x0002040601007387 */ /* 0x000fe20000100800 */
[C---:B------:R-:W-:Y:S02]  /*5640*/  LOP3.LUT R15, R5.reuse, 0x5c, RZ, 0xfc, !PT ;  /* 0x0000005c050f7812 */ /* 0x040fe400078efcff */
[C---:B------:R-:W-:Y:S01]  /*5650*/  LOP3.LUT R16, R5.reuse, 0x58, RZ, 0xfc, !PT ;  /* 0x0000005805107812 */ /* 0x040fe200078efcff */
[----:B------:R1:W-:Y:S01]  /*5660*/  STL [R1+0x200], R9 ;  /* 0x0002000901007387 */ /* 0x0003e20000100800 */
[C---:B------:R-:W-:Y:S02]  /*5670*/  LOP3.LUT R17, R5.reuse, 0x54, RZ, 0xfc, !PT ;  /* 0x0000005405117812 */ /* 0x040fe400078efcff */
[----:B------:R-:W-:-:S02]  /*5680*/  LOP3.LUT R18, R5, 0x50, RZ, 0xfc, !PT ;  /* 0x0000005005127812 */ /* 0x000fc400078efcff */
[----:B------:R-:W-:Y:S01]  /*5690*/  LOP3.LUT R20, R5, 0x48, RZ, 0xfc, !PT ;  /* 0x0000004805147812 */ /* 0x000fe200078efcff */
[-C--:B0-----:R-:W-:Y:S02]  /*56a0*/  IMAD R7, R12, R70.reuse, RZ ;  /* 0x000000460c077224 */ /* 0x081fe400078e02ff */
[-C--:B-1----:R-:W-:Y:S02]  /*56b0*/  IMAD R9, R14, R70.reuse, RZ ;  /* 0x000000460e097224 */ /* 0x082fe400078e02ff */
[-C--:B------:R-:W-:Y:S02]  /*56c0*/  IMAD R6, R13, R70.reuse, RZ ;  /* 0x000000460d067224 */ /* 0x080fe400078e02ff */
[-C--:B------:R-:W-:Y:S01]  /*56d0*/  IMAD R7, R15, R70.reuse, RZ ;  /* 0x000000460f077224 */ /* 0x080fe200078e02ff */
[----:B------:R0:W-:Y:S01]  /*56e0*/  STL [R1+0x1fc], R9 ;  /* 0x0001fc0901007387 */ /* 0x0001e20000100800 */
[-C--:B------:R-:W-:Y:S01]  /*56f0*/  IMAD R6, R16, R70.reuse, RZ ;  /* 0x0000004610067224 */ /* 0x080fe200078e02ff */
[C---:B------:R-:W-:Y:S01]  /*5700*/  LOP3.LUT R19, R5.reuse, 0x4c, RZ, 0xfc, !PT ;  /* 0x0000004c05137812 */ /* 0x040fe200078efcff */
[----:B------:R-:W-:Y:S01]  /*5710*/  IMAD R7, R18, R70, RZ ;  /* 0x0000004612077224 */ /* 0x000fe200078e02ff */
[----:B------:R-:W-:-:S02]  /*5720*/  LOP3.LUT R22, R5, 0x44, RZ, 0xfc, !PT ;  /* 0x0000004405167812 */ /* 0x000fc400078efcff */
[----:B------:R-:W-:Y:S02]  /*5730*/  SHF.R.S32.HI R21, RZ, 0x1f, R75 ;  /* 0x0000001fff157819 */ /* 0x000fe4000001144b */
[----:B------:R-:W-:Y:S01]  /*5740*/  LOP3.LUT R23, R5, 0x40, RZ, 0xfc, !PT ;  /* 0x0000004005177812 */ /* 0x000fe200078efcff */
[-C--:B0-----:R-:W-:Y:S01]  /*5750*/  IMAD R9, R17, R70.reuse, RZ ;  /* 0x0000004611097224 */ /* 0x081fe200078e02ff */
[C---:B------:R-:W-:Y:S01]  /*5760*/  LOP3.LUT R68, R5.reuse, 0x3c, RZ, 0xfc, !PT ;  /* 0x0000003c05447812 */ /* 0x040fe200078efcff */
[----:B------:R-:W-:Y:S01]  /*5770*/  IMAD R9, R20, R70, RZ ;  /* 0x0000004614097224 */ /* 0x000fe200078e02ff */
[C---:B------:R-:W-:Y:S01]  /*5780*/  LOP3.LUT R69, R5.reuse, 0x38, RZ, 0xfc, !PT ;  /* 0x0000003805457812 */ /* 0x040fe200078efcff */
[----:B------:R0:W-:Y:S01]  /*5790*/  STL [R1+0x1f8], R6 ;  /* 0x0001f80601007387 */ /* 0x0001e20000100800 */
[C---:B------:R-:W-:Y:S02]  /*57a0*/  LOP3.LUT R71, R5.reuse, 0x34, RZ, 0xfc, !PT ;  /* 0x0000003405477812 */ /* 0x040fe400078efcff */
[C---:B------:R-:W-:Y:S01]  /*57b0*/  LOP3.LUT R72, R5.reuse, 0x30, RZ, 0xfc, !PT ;  /* 0x0000003005487812 */ /* 0x040fe200078efcff */
[----:B------:R1:W-:Y:S01]  /*57c0*/  STL [R1+0x1f4], R7 ;  /* 0x0001f40701007387 */ /* 0x0003e20000100800 */
[----:B------:R-:W-:-:S02]  /*57d0*/  LOP3.LUT R74, R5, 0x28, RZ, 0xfc, !PT ;  /* 0x00000028054a7812 */ /* 0x000fc400078efcff */
[----:B------:R-:W-:Y:S01]  /*57e0*/  LOP3.LUT R81, R5, 0xc, RZ, 0xfc, !PT ;  /* 0x0000000c05517812 */ /* 0x000fe200078efcff */
[----:B------:R2:W-:Y:S01]  /*57f0*/  STL [R1+0x1f0], R9 ;  /* 0x0001f00901007387 */ /* 0x0005e20000100800 */
[----:B------:R-:W-:Y:S01]  /*5800*/  LEA.HI R21, R21, R75, RZ, 0x7 ;  /* 0x0000004b15157211 */ /* 0x000fe200078f38ff */
[-C--:B0-----:R-:W-:Y:S02]  /*5810*/  IMAD R6, R19, R70.reuse, RZ ;  /* 0x0000004613067224 */ /* 0x081fe400078e02ff */
[-C--:B------:R-:W-:Y:S02]  /*5820*/  IMAD R6, R23, R70.reuse, RZ ;  /* 0x0000004617067224 */ /* 0x080fe400078e02ff */
[-C--:B-1----:R-:W-:Y:S02]  /*5830*/  IMAD R7, R22, R70.reuse, RZ ;  /* 0x0000004616077224 */ /* 0x082fe400078e02ff */
[-C--:B------:R-:W-:Y:S02]  /*5840*/  IMAD R7, R69, R70.reuse, RZ ;  /* 0x0000004645077224 */ /* 0x080fe400078e02ff */
[----:B--2---:R-:W-:-:S02]  /*5850*/  IMAD R9, R68, R70, RZ ;  /* 0x0000004644097224 */ /* 0x004fc400078e02ff */
[-C--:B------:R-:W-:Y:S02]  /*5860*/  IMAD R6, R71, R70.reuse, RZ ;  /* 0x0000004647067224 */ /* 0x080fe400078e02ff */
[-C--:B------:R-:W-:Y:S02]  /*5870*/  IMAD R9, R72, R70.reuse, RZ ;  /* 0x0000004648097224 */ /* 0x080fe400078e02ff */
[-C--:B------:R-:W-:Y:S02]  /*5880*/  IMAD R6, R74, R70.reuse, RZ ;  /* 0x000000464a067224 */ /* 0x080fe400078e02ff */
[----:B------:R-:W-:Y:S01]  /*5890*/  IMAD R10, R81, R70, RZ ;  /* 0x00000046510a7224 */ /* 0x000fe200078e02ff */
[----:B------:R-:W-:Y:S01]  /*58a0*/  SHF.R.S32.HI R10, RZ, 0x7, R21 ;  /* 0x00000007ff0a7819 */ /* 0x000fe20000011415 */
[----:B------:R-:W-:Y:S04]  /*58b0*/  STL [R1+0x1ec], R7 ;  /* 0x0001ec0701007387 */ /* 0x000fe80000100800 */
[----:B------:R0:W-:Y:S04]  /*58c0*/  STL [R1+0x1e8], R9 ;  /* 0x0001e80901007387 */ /* 0x0001e80000100800 */
[----:B------:R1:W-:Y:S04]  /*58d0*/  STL [R1+0x1e4], R6 ;  /* 0x0001e40601007387 */ /* 0x0003e80000100800 */
[----:B------:R2:W-:Y:S01]  /*58e0*/  STL [R1+0x24], R10 ;  /* 0x0000240a01007387 */ /* 0x0005e20000100800 */
[----:B------:R-:W-:-:S02]  /*58f0*/  LOP3.LUT R75, R5, 0x24, RZ, 0xfc, !PT ;  /* 0x00000024054b7812 */ /* 0x000fc400078efcff */
[C---:B------:R-:W-:Y:S02]  /*5900*/  LOP3.LUT R78, R5.reuse, 0x18, RZ, 0xfc, !PT ;  /* 0x00000018054e7812 */ /* 0x040fe400078efcff */
[----:B------:R-:W-:Y:S01]  /*5910*/  LOP3.LUT R77, R5, 0x1c, RZ, 0xfc, !PT ;  /* 0x0000001c054d7812 */ /* 0x000fe200078efcff */
[-C--:B0-----:R-:W-:Y:S01]  /*5920*/  IMAD R9, R75, R70.reuse, RZ ;  /* 0x000000464b097224 */ /* 0x081fe200078e02ff */
[C---:B------:R-:W-:Y:S01]  /*5930*/  LOP3.LUT R80, R5.reuse, 0x10, RZ, 0xfc, !PT ;  /* 0x0000001005507812 */ /* 0x040fe200078efcff */
[-C--:B------:R-:W-:Y:S01]  /*5940*/  IMAD R9, R78, R70.reuse, RZ ;  /* 0x000000464e097224 */ /* 0x080fe200078e02ff */
[C---:B------:R-:W-:Y:S01]  /*5950*/  LOP3.LUT R73, R5.reuse, 0x2c, RZ, 0xfc, !PT ;  /* 0x0000002c05497812 */ /* 0x040fe200078efcff */
[----:B------:R-:W-:Y:S01]  /*5960*/  IMAD R9, R84, R85, RZ ;  /* 0x0000005554097224 */ /* 0x000fe200078e02ff */
[C---:B------:R-:W-:Y:S02]  /*5970*/  LOP3.LUT R82, R5.reuse, 0x8, RZ, 0xfc, !PT ;  /* 0x0000000805527812 */ /* 0x040fe400078efcff */
[----:B------:R-:W-:Y:S01]  /*5980*/  LOP3.LUT R76, R5, 0x20, RZ, 0xfc, !PT ;  /* 0x00000020054c7812 */ /* 0x000fe200078efcff */
[-C--:B-1----:R-:W-:Y:S01]  /*5990*/  IMAD R6, R77, R70.reuse, RZ ;  /* 0x000000464d067224 */ /* 0x082fe200078e02ff */
[C---:B------:R-:W-:Y:S01]  /*59a0*/  LOP3.LUT R79, R5.reuse, 0x14, RZ, 0xfc, !PT ;  /* 0x00000014054f7812 */ /* 0x040fe200078efcff */
[-C--:B------:R-:W-:Y:S01]  /*59b0*/  IMAD R6, R80, R70.reuse, RZ ;  /* 0x0000004650067224 */ /* 0x080fe200078e02ff */
[----:B------:R-:W-:Y:S01]  /*59c0*/  LOP3.LUT R83, R5, 0x4, RZ, 0xfc, !PT ;  /* 0x0000000405537812 */ /* 0x000fe200078efcff */
[----:B------:R-:W-:-:S02]  /*59d0*/  IMAD R7, R73, R70, RZ ;  /* 0x0000004649077224 */ /* 0x000fc400078e02ff */
[-C--:B------:R-:W-:Y:S01]  /*59e0*/  IMAD R6, R82, R70.reuse, RZ ;  /* 0x0000004652067224 */ /* 0x080fe200078e02ff */
[----:B------:R-:W-:Y:S01]  /*59f0*/  SHF.R.S32.HI R6, RZ, 0x1f, R9 ;  /* 0x0000001fff067819 */ /* 0x000fe20000011409 */
[-C--:B------:R-:W-:Y:S02]  /*5a00*/  IMAD R7, R76, R70.reuse, RZ ;  /* 0x000000464c077224 */ /* 0x080fe400078e02ff */
[-C--:B------:R-:W-:Y:S02]  /*5a10*/  IMAD R7, R79, R70.reuse, RZ ;  /* 0x000000464f077224 */ /* 0x080fe400078e02ff */
[-C--:B------:R-:W-:Y:S01]  /*5a20*/  IMAD R7, R5, R70.reuse, RZ ;  /* 0x0000004605077224 */ /* 0x080fe200078e02ff */
[----:B------:R-:W-:Y:S01]  /*5a30*/  CS2R R24, SRZ ;  /* 0x0000000000187805 */ /* 0x000fe2000001ff00 */
[----:B------:R-:W-:Y:S01]  /*5a40*/  IMAD R5, R83, R70, RZ ;  /* 0x0000004653057224 */ /* 0x000fe200078e02ff */
[----:B------:R-:W-:Y:S01]  /*5a50*/  CS2R R26, SRZ ;  /* 0x00000000001a7805 */ /* 0x000fe2000001ff00 */
[----:B------:R-:W-:Y:S01]  /*5a60*/  IMAD.SHL.U32 R7, R85, 0x80, RZ ;  /* 0x0000008055077824 */ /* 0x000fe200078e00ff */
[----:B------:R-:W-:-:S02]  /*5a70*/  CS2R R28, SRZ ;  /* 0x00000000001c7805 */ /* 0x000fc4000001ff00 */
[----:B------:R-:W-:Y:S02]  /*5a80*/  CS2R R30, SRZ ;  /* 0x00000000001e7805 */ /* 0x000fe4000001ff00 */
[----:B------:R-:W-:Y:S02]  /*5a90*/  CS2R R32, SRZ ;  /* 0x0000000000207805 */ /* 0x000fe4000001ff00 */
[----:B------:R-:W-:Y:S02]  /*5aa0*/  CS2R R34, SRZ ;  /* 0x0000000000227805 */ /* 0x000fe4000001ff00 */
[----:B------:R-:W-:Y:S02]  /*5ab0*/  CS2R R36, SRZ ;  /* 0x0000000000247805 */ /* 0x000fe4000001ff00 */
[----:B------:R-:W-:Y:S02]  /*5ac0*/  CS2R R38, SRZ ;  /* 0x0000000000267805 */ /* 0x000fe4000001ff00 */
        /* <DEDUP_REMOVED lines=14> */
[C---:B------:R-:W-:Y:S01]  /*5bb0*/  SHF.L.U64.HI R6, R9.reuse, 0x1, R6 ;  /* 0x0000000109067819 */ /* 0x040fe20000010206 */
[----:B------:R-:W-:Y:S01]  /*5bc0*/  IMAD.SHL.U32 R5, R9, 0x2, RZ ;  /* 0x0000000209057824 */ /* 0x000fe200078e00ff */
        /* <DEDUP_REMOVED lines=9> */
[----:B------:R-:W-:Y:S01]  /*5c60*/  CS2R R86, SRZ ;  /* 0x0000000000567805 */ /* 0x000fe2000001ff00 */
[----:B------:R-:W-:Y:S01]  /*5c70*/  UIADD3 UR14, UR6, 0x10000, URZ ;  /* 0x00010000060e7890 */ /* 0x000fe2000fffe03f */
[----:B--2---:R-:W-:-:S11]  /*5c80*/  ULDC UR7, c[0x0][0x230] ;  /* 0x00008c0000077ab9 */ /* 0x004fd60000000800 */
.L_x_1:
[----:B------:R-:W0:Y:S01]  /*5c90*/  S2R R9, SR_TID.X ;  /* 0x0000000000097919 */ /* 0x000e220000002100 */
[----:B------:R-:W1:Y:S01]  /*5ca0*/  LDC R10, c[0x0][0x238] ;  /* 0x00008e00ff0a7b82 */ /* 0x000e620000000800 */
[----:B------:R-:W-:Y:S01]  /*5cb0*/  PRMT R103, RZ, 0x7610, R103 ;  /* 0x00007610ff677816 */ /* 0x000fe20000000067 */
[----:B------:R-:W2:Y:S01]  /*5cc0*/  S2R R14, SR_TID.X ;  /* 0x00000000000e7919 */ /* 0x000ea20000002100 */
[----:B------:R-:W3:Y:S05]  /*5cd0*/  S2R R106, SR_TID.X ;  /* 0x00000000006a7919 */ /* 0x000eea0000002100 */
[----:B------:R-:W4:Y:S01]  /*5ce0*/  LDC R18, c[0x0][0x238] ;  /* 0x00008e00ff127b82 */ /* 0x000f220000000800 */
[----:B------:R-:W5:Y:S01]  /*5cf0*/  S2R R97, SR_TID.X ;  /* 0x0000000000617919 */ /* 0x000f620000002100 */
[----:B------:R-:W-:Y:S06]  /*5d00*/  STL [R1+0x42c], R119 ;  /* 0x00042c7701007387 */ /* 0x000fec0000100800 */
[----:B------:R-:W5:Y:S08]  /*5d10*/  LDC R15, c[0x0][0x238] ;  /* 0x00008e00ff0f7b82 */ /* 0x000f700000000800 */
[----:B------:R-:W5:Y:S01]  /*5d20*/  LDC R96, c[0x0][0x238] ;  /* 0x00008e00ff607b82 */ /* 0x000f620000000800 */
[----:B0-----:R-:W-:-:S07]  /*5d30*/  SHF.R.U32.HI R9, RZ, 0x7, R9 ;  /* 0x00000007ff097819 */ /* 0x001fce0000011609 */
[----:B------:R-:W0:Y:S01]  /*5d40*/  LDC R107, c[0x0][0x238] ;  /* 0x00008e00ff6b7b82 */ /* 0x000e220000000800 */
[----:B--2---:R-:W-:Y:S02]  /*5d50*/  SHF.R.U32.HI R16, RZ, 0x7, R14 ;  /* 0x00000007ff107819 */ /* 0x004fe4000001160e */
[----:B------:R-:W-:Y:S02]  /*5d60*/  SGXT.U32 R9, R9, 0x2 ;  /* 0x000000020909781a */ /* 0x000fe40000000000 */
[----:B------:R-:W-:Y:S02]  /*5d70*/  SGXT.U32 R16, R16, 0x2 ;  /* 0x000000021010781a */ /* 0x000fe40000000000 */
[----:B---3--:R-:W-:Y:S01]  /*5d80*/  SHF.R.U32.HI R98, RZ, 0x7, R106 ;  /* 0x00000007ff627819 */ /* 0x008fe2000001166a */
[----:B-1----:R-:W-:Y:S01]  /*5d90*/  IMAD R9, R9, R10, RZ ;  /* 0x0000000a09097224 */ /* 0x002fe200078e02ff */
[----:B------:R-:W-:Y:S02]  /*5da0*/  LOP3.LUT R16, R16, 0x4, RZ, 0xfc, !PT ;  /* 0x0000000410107812 */ /* 0x000fe400078efcff */
[----:B------:R-:W-:Y:S01]  /*5db0*/  SHF.R.U32.HI R13, RZ, 0x7, R14 ;  /* 0x00000007ff0d7819 */ /* 0x000fe2000001160e */
[----:B------:R-:W-:Y:S01]  /*5dc0*/  IMAD.WIDE R10, R9, 0x2, R94 ;  /* 0x00000002090a7825 */ /* 0x000fe200078e025e */
[----:B------:R-:W-:-:S02]  /*5dd0*/  SGXT.U32 R98, R98, 0x2 ;  /* 0x000000026262781a */ /* 0x000fc40000000000 */
[----:B------:R-:W-:Y:S01]  /*5de0*/  SGXT.U32 R13, R13, 0x2 ;  /* 0x000000020d0d781a */ /* 0x000fe20000000000 */
[----:B----4-:R-:W-:Y:S01]  /*5df0*/  IMAD R16, R16, R18, RZ ;  /* 0x0000001210107224 */ /* 0x010fe200078e02ff */
[C---:B------:R-:W-:Y:S02]  /*5e00*/  LOP3.LUT R9, R98.reuse, 0x8, RZ, 0xfc, !PT ;  /* 0x0000000862097812 */ /* 0x040fe400078efcff */
[----:B-----5:R-:W-:Y:S02]  /*5e10*/  SHF.R.U32.HI R18, RZ, 0x7, R97 ;  /* 0x00000007ff127819 */ /* 0x020fe40000011661 */
[----:B------:R-:W-:Y:S02]  /*5e20*/  LOP3.LUT R12, R98, 0x4, RZ, 0xfc, !PT ;  /* 0x00000004620c7812 */ /* 0x000fe400078efcff */
[----:B------:R-:W-:Y:S02]  /*5e30*/  LOP3.LUT R13, R13, 0x8, RZ, 0xfc, !PT ;  /* 0x000000080d0d7812 */ /* 0x000fe400078efcff */
[----:B------:R-:W-:-:S02]  /*5e40*/  ISETP.GE.AND P6, PT, R9, UR7, PT ;  /* 0x0000000709007c0c */ /* 0x000fc4000bfc6270 */
[----:B------:R-:W-:Y:S02]  /*5e50*/  SGXT.U32 R18, R18, 0x2 ;  /* 0x000000021212781a */ /* 0x000fe40000000000 */
[----:B------:R-:W-:Y:S01]  /*5e60*/  ISETP.GE.AND P2, PT, R12, UR7, PT ;  /* 0x000000070c007c0c */ /* 0x000fe2000bf46270 */
[----:B------:R-:W-:Y:S01]  /*5e70*/  IMAD R13, R13, R15, RZ ;  /* 0x0000000f0d0d7224 */ /* 0x000fe200078e02ff */
[----:B------:R-:W-:Y:S02]  /*5e80*/  LOP3.LUT R12, R98, 0x14, RZ, 0xfc, !PT ;  /* 0x00000014620c7812 */ /* 0x000fe400078efcff */
[----:B------:R-:W-:Y:S02]  /*5e90*/  LOP3.LUT R18, R18, 0x10, RZ, 0xfc, !PT ;  /* 0x0000001012127812 */ /* 0x000fe400078efcff */
[----:B------:R-:W-:Y:S02]  /*5ea0*/  ISETP.GE.AND P0, PT, R98, UR7, PT ;  /* 0x0000000762007c0c */ /* 0x000fe4000bf06270 */
[----:B------:R-:W-:Y:S01]  /*5eb0*/  ISETP.GE.AND P5, PT, R12, UR7, PT ;  /* 0x000000070c007c0c */ /* 0x000fe2000bfa6270 */
[----:B------:R-:W-:Y:S01]  /*5ec0*/  IMAD.WIDE R12, R13, 0x2, R94 ;  /* 0x000000020d0c7825 */ /* 0x000fe200078e025e */
[----:B------:R-:W-:-:S03]  /*5ed0*/  PRMT R101, RZ, 0x7610, R101 ;  /* 0x00007610ff657816 */ /* 0x000fc60000000065 */
[----:B------:R-:W-:Y:S01]  /*5ee0*/  IMAD R18, R18, R96, RZ ;  /* 0x0000006012127224 */ /* 0x000fe200078e02ff */
[--C-:B------:R-:W-:Y:S01]  /*5ef0*/  SHF.R.U32.HI R15, RZ, 0x7, R97.reuse ;  /* 0x00000007ff0f7819 */ /* 0x100fe20000011661 */
[----:B------:R-:W1:Y:S01]  /*5f00*/  LDC R96, c[0x0][0x238] ;  /* 0x00008e00ff607b82 */ /* 0x000e620000000800 */
[----:B------:R2:W3:Y:S01]  /*5f10*/  @!P6 LDG.E.U16 R101, desc[UR12][R12.64] ;  /* 0x0000000c0c65e981 */ /* 0x0004e2000c1e1500 */
[----:B------:R-:W-:-:S03]  /*5f20*/  SHF.R.U32.HI R97, RZ, 0x7, R97 ;  /* 0x00000007ff617819 */ /* 0x000fc60000011661 */
[----:B------:R4:W5:Y:S01]  /*5f30*/  @!P0 LDG.E.U16 R103, desc[UR12][R10.64] ;  /* 0x0000000c0a678981 */ /* 0x000962000c1e1500 */
[----:B------:R-:W-:Y:S02]  /*5f40*/  SGXT.U32 R97, R97, 0x2 ;  /* 0x000000026161781a */ /* 0x000fe40000000000 */
[----:B------:R-:W-:Y:S02]  /*5f50*/  PRMT R110, RZ, 0x7610, R110 ;  /* 0x00007610ff6e7816 */ /* 0x000fe4000000006e */
[----:B------:R-:W-:Y:S01]  /*5f60*/  PRMT R109, RZ, 0x7610, R109 ;  /* 0x00007610ff6d7816 */ /* 0x000fe2000000006d */
[----:B--2---:R-:W-:Y:S01]  /*5f70*/  IMAD.WIDE R12, R18, 0x2, R94 ;  /* 0x00000002120c7825 */ /* 0x004fe200078e025e */
[C---:B------:R-:W-:Y:S01]  /*5f80*/  LOP3.LUT R14, R98.reuse, 0x18, RZ, 0xfc, !PT ;  /* 0x00000018620e7812 */ /* 0x040fe200078efcff */
[----:B------:R-:W2:Y:S01]  /*5f90*/  S2R R18, SR_TID.X ;  /* 0x0000000000127919 */ /* 0x000ea20000002100 */
[----:B------:R-:W-:Y:S02]  /*5fa0*/  LOP3.LUT R97, R97, 0xc, RZ, 0xfc, !PT ;  /* 0x0000000c61617812 */ /* 0x000fe400078efcff */
[----:B----4-:R-:W-:-:S02]  /*5fb0*/  LOP3.LUT R10, R98, 0xc, RZ, 0xfc, !PT ;  /* 0x0000000c620a7812 */ /* 0x010fc400078efcff */
[----:B------:R-:W-:Y:S02]  /*5fc0*/  LOP3.LUT R11, R98, 0x10, RZ, 0xfc, !PT ;  /* 0x00000010620b7812 */ /* 0x000fe400078efcff */
[----:B------:R-:W-:Y:S02]  /*5fd0*/  ISETP.GE.AND P1, PT, R10, UR7, PT ;  /* 0x000000070a007c0c */ /* 0x000fe4000bf26270 */
[----:B------:R-:W-:Y:S01]  /*5fe0*/  ISETP.GE.AND P0, PT, R11, UR7, PT ;  /* 0x000000070b007c0c */ /* 0x000fe2000bf06270 */
[----:B------:R-:W-:Y:S01]  /*5ff0*/  IMAD.WIDE R10, R16, 0x2, R94 ;  /* 0x00000002100a7825 */ /* 0x000fe200078e025e */
[----:B------:R-:W-:Y:S01]  /*6000*/  SGXT.U32 R15, R15, 0x2 ;  /* 0x000000020f0f781a */ /* 0x000fe20000000000 */
[----:B------:R-:W4:Y:S01]  /*6010*/  LDC R16, c[0x0][0x238] ;  /* 0x00008e00ff107b82 */ /* 0x000f220000000800 */
[----:B------:R-:W-:Y:S01]  /*6020*/  LOP3.LUT R9, R98, 0x1c, RZ, 0xfc, !PT ;  /* 0x0000001c62097812 */ /* 0x000fe200078efcff */
[----:B0-----:R-:W-:Y:S01]  /*6030*/  IMAD R97, R97, R107, RZ ;  /* 0x0000006b61617224 */ /* 0x001fe200078e02ff */
[----:B------:R0:W3:Y:S01]  /*6040*/  @!P2 LDG.E.U16 R110, desc[UR12][R10.64] ;  /* 0x0000000c0a6ea981 */ /* 0x0000e2000c1e1500 */
[----:B------:R-:W-:-:S02]  /*6050*/  ISETP.GE.AND P4, PT, R14, UR7, PT ;  /* 0x000000070e007c0c */ /* 0x000fc4000bf86270 */
[----:B--2---:R-:W-:Y:S01]  /*6060*/  SHF.R.U32.HI R18, RZ, 0x7, R18 ;  /* 0x00000007ff127819 */ /* 0x004fe20000011612 */
[----:B0-----:R-:W-:Y:S01]  /*6070*/  IMAD.WIDE R10, R97, 0x2, R94 ;  /* 0x00000002610a7825 */ /* 0x001fe200078e025e */
[----:B------:R-:W0:Y:S01]  /*6080*/  LDC R107, c[0x0][0x238] ;  /* 0x00008e00ff6b7b82 */ /* 0x000e220000000800 */
[----:B------:R-:W2:Y:S01]  /*6090*/  S2R R97, SR_TID.X ;  /* 0x0000000000617919 */ /* 0x000ea20000002100 */
[----:B------:R-:W-:Y:S02]  /*60a0*/  SGXT.U32 R18, R18, 0x2 ;  /* 0x000000021212781a */ /* 0x000fe40000000000 */
[----:B------:R-:W-:Y:S01]  /*60b0*/  LOP3.LUT R15, R15, 0x14, RZ, 0xfc, !PT ;  /* 0x000000140f0f7812 */ /* 0x000fe200078efcff */
[----:B------:R4:W3:Y:S01]  /*60c0*/  @!P1 LDG.E.U16 R109, desc[UR12][R10.64] ;  /* 0x0000000c0a6d9981 */ /* 0x0008e2000c1e1500 */
[----:B------:R-:W-:Y:S02]  /*60d0*/  LOP3.LUT R18, R18, 0x18, RZ, 0xfc, !PT ;  /* 0x0000001812127812 */ /* 0x000fe400078efcff */
[----:B------:R-:W-:-:S03]  /*60e0*/  LOP3.LUT R14, R98, 0x20, RZ, 0xfc, !PT ;  /* 0x00000020620e7812 */ /* 0x000fc600078efcff */
[----:B-1----:R-:W-:Y:S01]  /*60f0*/  IMAD R18, R18, R96, RZ ;  /* 0x0000006012127224 */ /* 0x002fe200078e02ff */
[----:B------:R-:W-:Y:S01]  /*6100*/  ISETP.GE.AND P3, PT, R9, UR7, PT ;  /* 0x0000000709007c0c */ /* 0x000fe2000bf66270 */
[----:B----4-:R-:W-:Y:S01]  /*6110*/  IMAD R15, R15, R16, RZ ;  /* 0x000000100f0f7224 */ /* 0x010fe200078e02ff */
[----:B------:R-:W-:Y:S01]  /*6120*/  ISETP.GE.AND P2, PT, R14, UR7, PT ;  /* 0x000000070e007c0c */ /* 0x000fe2000bf46270 */
[----:B------:R-:W-:Y:S01]  /*6130*/  IMAD.WIDE R10, R18, 0x2, R94 ;  /* 0x00000002120a7825 */ /* 0x000fe200078e025e */
[----:B------:R-:W-:Y:S01]  /*6140*/  PRMT R99, RZ, 0x7610, R99 ;  /* 0x00007610ff637816 */ /* 0x000fe20000000063 */
[----:B------:R-:W1:Y:S01]  /*6150*/  LDC R96, c[0x0][0x238] ;  /* 0x00008e00ff607b82 */ /* 0x000e620000000800 */
[----:B------:R-:W-:Y:S02]  /*6160*/  LOP3.LUT R9, R98, 0x24, RZ, 0xfc, !PT ;  /* 0x0000002462097812 */ /* 0x000fe400078efcff */
[----:B--2---:R-:W-:Y:S01]  /*6170*/  SHF.R.U32.HI R18, RZ, 0x7, R97 ;  /* 0x00000007ff127819 */ /* 0x004fe20000011661 */
[----:B------:R-:W-:Y:S01]  /*6180*/  IMAD.WIDE R14, R15, 0x2, R94 ;  /* 0x000000020f0e7825 */ /* 0x000fe200078e025e */
[----:B------:R-:W-:Y:S01]  /*6190*/  SHF.R.U32.HI R97, RZ, 0x7, R97 ;  /* 0x00000007ff617819 */ /* 0x000fe20000011661 */
[----:B------:R2:W4:Y:S03]  /*61a0*/  @!P0 LDG.E.U16 R99, desc[UR12][R12.64] ;  /* 0x0000000c0c638981 */ /* 0x000526000c1e1500 */
[----:B------:R-:W-:-:S04]  /*61b0*/  SGXT.U32 R97, R97, 0x2 ;  /* 0x000000026161781a */ /* 0x000fc80000000000 */
[----:B------:R-:W-:-:S05]  /*61c0*/  LOP3.LUT R97, R97, 0x1c, RZ, 0xfc, !PT ;  /* 0x0000001c61617812 */ /* 0x000fca00078efcff */
[----:B0-----:R-:W-:Y:S02]  /*61d0*/  IMAD R97, R97, R107, RZ ;  /* 0x0000006b61617224 */ /* 0x001fe400078e02ff */
[----:B------:R-:W5:Y:S01]  /*61e0*/  LDL R107, [R1+0x1e4] ;  /* 0x0001e400016b7983 */ /* 0x000f620000100800 */
[----:B------:R-:W-:Y:S02]  /*61f0*/  PRMT R111, RZ, 0x7610, R111 ;  /* 0x00007610ff6f7816 */ /* 0x000fe4000000006f */
[----:B------:R-:W-:Y:S02]  /*6200*/  ISETP.GE.AND P1, PT, R9, UR7, PT ;  /* 0x0000000709007c0c */ /* 0x000fe4000bf26270 */
[----:B------:R-:W-:Y:S01]  /*6210*/  LOP3.LUT R9, R98, 0x2c, RZ, 0xfc, !PT ;  /* 0x0000002c62097812 */ /* 0x000fe200078efcff */
[----:B--2---:R-:W-:Y:S01]  /*6220*/  IMAD.WIDE R12, R97, 0x2, R94 ;  /* 0x00000002610c7825 */ /* 0x004fe200078e025e */
[----:B------:R0:W2:Y:S01]  /*6230*/  @!P5 LDG.E.U16 R111, desc[UR12][R14.64] ;  /* 0x0000000c0e6fd981 */ /* 0x0000a2000c1e1500 */
[----:B------:R-:W-:Y:S01]  /*6240*/  PRMT R108, RZ, 0x7610, R108 ;  /* 0x00007610ff6c7816 */ /* 0x000fe2000000006c */
[----:B------:R-:W0:Y:S01]  /*6250*/  LDC R97, c[0x0][0x238] ;  /* 0x00008e00ff617b82 */ /* 0x000e220000000800 */
[----:B------:R-:W-:-:S02]  /*6260*/  ISETP.GE.AND P5, PT, R9, UR7, PT ;  /* 0x0000000709007c0c */ /* 0x000fc4000bfa6270 */
[----:B------:R-:W-:Y:S02]  /*6270*/  LOP3.LUT R9, R98, 0x34, RZ, 0xfc, !PT ;  /* 0x0000003462097812 */ /* 0x000fe400078efcff */
[----:B------:R-:W2:Y:S02]  /*6280*/  @!P3 LDG.E.U16 R108, desc[UR12][R12.64] ;  /* 0x0000000c0c6cb981 */ /* 0x000ea4000c1e1500 */
[----:B------:R-:W-:Y:S02]  /*6290*/  ISETP.GE.AND P3, PT, R9, UR7, PT ;  /* 0x0000000709007c0c */ /* 0x000fe4000bf66270 */
[----:B------:R-:W3:Y:S01]  /*62a0*/  LDL R9, [R1+0x1e8] ;  /* 0x0001e80001097983 */ /* 0x000ee20000100800 */
[----:B------:R-:W-:-:S04]  /*62b0*/  SGXT.U32 R18, R18, 0x2 ;  /* 0x000000021212781a */ /* 0x000fc80000000000 */
[----:B------:R-:W-:-:S05]  /*62c0*/  LOP3.LUT R18, R18, 0x20, RZ, 0xfc, !PT ;  /* 0x0000002012127812 */ /* 0x000fca00078efcff */
[----:B-1----:R-:W-:-:S04]  /*62d0*/  IMAD R18, R18, R96, RZ ;  /* 0x0000006012127224 */ /* 0x002fc800078e02ff */
[----:B0-----:R-:W-:Y:S02]  /*62e0*/  IMAD.WIDE R14, R18, 0x2, R94 ;  /* 0x00000002120e7825 */ /* 0x001fe400078e025e */
[----:B------:R-:W0:Y:S01]  /*62f0*/  S2R R18, SR_TID.X ;  /* 0x0000000000127919 */ /* 0x000e220000002100 */
[----:B------:R-:W-:-:S06]  /*6300*/  PRMT R93, RZ, 0x7610, R93 ;  /* 0x00007610ff5d7816 */ /* 0x000fcc000000005d */
[----:B------:R1:W2:Y:S01]  /*6310*/  @!P4 LDG.E.U16 R93, desc[UR12][R10.64] ;  /* 0x0000000c0a5dc981 */ /* 0x0002a2000c1e1500 */
[----:B0-----:R-:W-:-:S04]  /*6320*/  SHF.R.U32.HI R96, RZ, 0x7, R18 ;  /* 0x00000007ff607819 */ /* 0x001fc80000011612 */
[----:B------:R-:W-:-:S04]  /*6330*/  SGXT.U32 R96, R96, 0x2 ;  /* 0x000000026060781a */ /* 0x000fc80000000000 */
[----:B------:R-:W-:-:S05]  /*6340*/  LOP3.LUT R96, R96, 0x24, RZ, 0xfc, !PT ;  /* 0x0000002460607812 */ /* 0x000fca00078efcff */
[----:B------:R-:W-:Y:S02]  /*6350*/  IMAD R96, R96, R97, RZ ;  /* 0x0000006160607224 */ /* 0x000fe400078e02ff */
[----:B------:R-:W0:Y:S02]  /*6360*/  LDC R97, c[0x0][0x238] ;  /* 0x00008e00ff617b82 */ /* 0x000e240000000800 */
[----:B-1----:R-:W-:Y:S01]  /*6370*/  IMAD.WIDE R10, R96, 0x2, R94 ;  /* 0x00000002600a7825 */ /* 0x002fe200078e025e */
[----:B------:R-:W-:-:S04]  /*6380*/  SHF.R.U32.HI R96, RZ, 0x7, R18 ;  /* 0x00000007ff607819 */ /* 0x000fc80000011612 */
[----:B------:R-:W-:-:S04]  /*6390*/  SGXT.U32 R96, R96, 0x2 ;  /* 0x000000026060781a */ /* 0x000fc80000000000 */
[----:B------:R-:W-:Y:S02]  /*63a0*/  LOP3.LUT R96, R96, 0x2c, RZ, 0xfc, !PT ;  /* 0x0000002c60607812 */ /* 0x000fe400078efcff */
[----:B------:R-:W-:-:S06]  /*63b0*/  PRMT R91, RZ, 0x7610, R91 ;  /* 0x00007610ff5b7816 */ /* 0x000fcc000000005b */
[----:B------:R1:W2:Y:S01]  /*63c0*/  @!P2 LDG.E.U16 R91, desc[UR12][R14.64] ;  /* 0x0000000c0e5ba981 */ /* 0x0002a2000c1e1500 */
[----:B0-----:R-:W-:Y:S02]  /*63d0*/  IMAD R96, R96, R97, RZ ;  /* 0x0000006160607224 */ /* 0x001fe400078e02ff */
[----:B------:R-:W0:Y:S02]  /*63e0*/  LDC R97, c[0x0][0x238] ;  /* 0x00008e00ff617b82 */ /* 0x000e240000000800 */
[--C-:B-1----:R-:W-:Y:S02]  /*63f0*/  IMAD.WIDE R14, R96, 0x2, R94.reuse ;  /* 0x00000002600e7825 */ /* 0x102fe400078e025e */
[----:B------:R-:W1:Y:S02]  /*6400*/  S2R R96, SR_TID.X ;  /* 0x0000000000607919 */ /* 0x000e640000002100 */
[----:B-----5:R-:W-:Y:S02]  /*6410*/  IMAD.WIDE R12, R107, 0x2, R94 ;  /* 0x000000026b0c7825 */ /* 0x020fe400078e025e */
[----:B------:R-:W5:Y:S01]  /*6420*/  LDL R107, [R1+0x1ec] ;  /* 0x0001ec00016b7983 */ /* 0x000f620000100800 */
[----:B------:R-:W-:-:S02]  /*6430*/  LOP3.LUT R16, R98, 0x28, RZ, 0xfc, !PT ;  /* 0x0000002862107812 */ /* 0x000fc400078efcff */
[----:B-1----:R-:W-:Y:S02]  /*6440*/  SHF.R.U32.HI R96, RZ, 0x7, R96 ;  /* 0x00000007ff607819 */ /* 0x002fe40000011660 */
[----:B------:R-:W-:Y:S02]  /*6450*/  ISETP.GE.AND P0, PT, R16, UR7, PT ;  /* 0x0000000710007c0c */ /* 0x000fe4000bf06270 */
[----:B------:R-:W-:-:S04]  /*6460*/  SGXT.U32 R96, R96, 0x2 ;  /* 0x000000026060781a */ /* 0x000fc80000000000 */
[----:B------:R-:W-:Y:S02]  /*6470*/  LOP3.LUT R96, R96, 0x34, RZ, 0xfc, !PT ;  /* 0x0000003460607812 */ /* 0x000fe400078efcff */
[----:B------:R-:W-:-:S03]  /*6480*/  PRMT R90, RZ, 0x7610, R90 ;  /* 0x00007610ff5a7816 */ /* 0x000fc6000000005a */
[----:B0-----:R-:W-:Y:S02]  /*6490*/  IMAD R96, R96, R97, RZ ;  /* 0x0000006160607224 */ /* 0x001fe400078e02ff */
[----:B------:R-:W0:Y:S01]  /*64a0*/  LDC R97, c[0x0][0x238] ;  /* 0x00008e00ff617b82 */ /* 0x000e220000000800 */
[----:B------:R1:W2:Y:S02]  /*64b0*/  @!P0 LDG.E.U16 R90, desc[UR12][R12.64] ;  /* 0x0000000c0c5a8981 */ /* 0x0002a4000c1e1500 */
[----:B-1----:R-:W-:Y:S02]  /*64c0*/  IMAD.WIDE R12, R96, 0x2, R94 ;  /* 0x00000002600c7825 */ /* 0x002fe400078e025e */
[----:B------:R-:W1:Y:S01]  /*64d0*/  S2R R96, SR_TID.X ;  /* 0x0000000000607919 */ /* 0x000e620000002100 */
[----:B------:R-:W-:-:S04]  /*64e0*/  LOP3.LUT R16, R98, 0x30, RZ, 0xfc, !PT ;  /* 0x0000003062107812 */ /* 0x000fc800078efcff */
[----:B------:R-:W-:Y:S02]  /*64f0*/  ISETP.GE.AND P4, PT, R16, UR7, PT ;  /* 0x0000000710007c0c */ /* 0x000fe4000bf86270 */
[----:B------:R-:W-:-:S06]  /*6500*/  PRMT R16, RZ, 0x7610, R16 ;  /* 0x00007610ff107816 */ /* 0x000fcc0000000010 */
[----:B------:R4:W2:Y:S01]  /*6510*/  @!P5 LDG.E.U16 R16, desc[UR12][R14.64] ;  /* 0x0000000c0e10d981 */ /* 0x0008a2000c1e1500 */
[----:B-1----:R-:W-:-:S04]  /*6520*/  SHF.R.U32.HI R96, RZ, 0x7, R96 ;  /* 0x00000007ff607819 */ /* 0x002fc80000011660 */
[----:B------:R-:W-:-:S04]  /*6530*/  SGXT.U32 R96, R96, 0x2 ;  /* 0x000000026060781a */ /* 0x000fc80000000000 */
[----:B------:R-:W-:Y:S02]  /*6540*/  LOP3.LUT R96, R96, 0x3c, RZ, 0xfc, !PT ;  /* 0x0000003c60607812 */ /* 0x000fe400078efcff */
[----:B----4-:R-:W-:-:S03]  /*6550*/  PRMT R15, RZ, 0x7610, R15 ;  /* 0x00007610ff0f7816 */ /* 0x010fc6000000000f */
[----:B0-----:R-:W-:-:S03]  /*6560*/  IMAD R96, R96, R97, RZ ;  /* 0x0000006160607224 */ /* 0x001fc600078e02ff */
[----:B------:R0:W4:Y:S01]  /*6570*/  @!P3 LDG.E.U16 R15, desc[UR12][R12.64] ;  /* 0x0000000c0c0fb981 */ /* 0x000122000c1e1500 */
[----:B------:R-:W-:Y:S02]  /*6580*/  PRMT R17, RZ, 0x7610, R17 ;  /* 0x00007610ff117816 */ /* 0x000fe40000000011 */
[----:B------:R-:W-:-:S04]  /*6590*/  PRMT R21, RZ, 0x7610, R21 ;  /* 0x00007610ff157816 */ /* 0x000fc80000000015 */
[----:B------:R3:W4:Y:S01]  /*65a0*/  @!P1 LDG.E.U16 R17, desc[UR12][R10.64] ;  /* 0x0000000c0a119981 */ /* 0x000722000c1e1500 */
[--C-:B0-----:R-:W-:Y:S02]  /*65b0*/  IMAD.WIDE R12, R96, 0x2, R94.reuse ;  /* 0x00000002600c7825 */ /* 0x101fe400078e025e */
[----:B------:R-:W0:Y:S02]  /*65c0*/  S2R R96, SR_TID.X ;  /* 0x0000000000607919 */ /* 0x000e240000002100 */
[----:B---3--:R-:W-:-:S05]  /*65d0*/  IMAD.WIDE R10, R9, 0x2, R94 ;  /* 0x00000002090a7825 */ /* 0x008fca00078e025e */
[----:B------:R-:W3:Y:S01]  /*65e0*/  @!P4 LDG.E.U16 R21, desc[UR12][R10.64] ;  /* 0x0000000c0a15c981 */ /* 0x000ee2000c1e1500 */
[----:B------:R-:W-:-:S04]  /*65f0*/  LOP3.LUT R18, R98, 0x38, RZ, 0xfc, !PT ;  /* 0x0000003862127812 */ /* 0x000fc800078efcff */
[----:B------:R-:W-:Y:S02]  /*6600*/  ISETP.GE.AND P2, PT, R18, UR7, PT ;  /* 0x0000000712007c0c */ /* 0x000fe4000bf46270 */
[----:B------:R-:W-:Y:S02]  /*6610*/  PRMT R89, RZ, 0x7610, R89 ;  /* 0x00007610ff597816 */ /* 0x000fe40000000059 */
[----:B0-----:R-:W-:-:S04]  /*6620*/  SHF.R.U32.HI R97, RZ, 0x7, R96 ;  /* 0x00000007ff617819 */ /* 0x001fc80000011660 */
[----:B------:R-:W-:-:S04]  /*6630*/  SGXT.U32 R97, R97, 0x2 ;  /* 0x000000026161781a */ /* 0x000fc80000000000 */
[----:B------:R-:W-:Y:S02]  /*6640*/  LOP3.LUT R97, R97, 0x40, RZ, 0xfc, !PT ;  /* 0x0000004061617812 */ /* 0x000fe400078efcff */
[C---:B------:R-:W-:Y:S02]  /*6650*/  LOP3.LUT R9, R98.reuse, 0x3c, RZ, 0xfc, !PT ;  /* 0x0000003c62097812 */ /* 0x040fe400078efcff */
[----:B------:R-:W-:Y:S02]  /*6660*/  LOP3.LUT R14, R98, 0x40, RZ, 0xfc, !PT ;  /* 0x00000040620e7812 */ /* 0x000fe400078efcff */
[----:B------:R-:W-:Y:S02]  /*6670*/  SHF.R.U32.HI R96, RZ, 0x7, R96 ;  /* 0x00000007ff607819 */ /* 0x000fe40000011660 */
[----:B------:R-:W-:Y:S02]  /*6680*/  ISETP.GE.AND P0, PT, R9, UR7, PT ;  /* 0x0000000709007c0c */ /* 0x000fe4000bf06270 */
[----:B------:R-:W-:-:S02]  /*6690*/  ISETP.GE.AND P1, PT, R14, UR7, PT ;  /* 0x000000070e007c0c */ /* 0x000fc4000bf26270 */
[----:B------:R-:W-:Y:S02]  /*66a0*/  SGXT.U32 R96, R96, 0x2 ;  /* 0x000000026060781a */ /* 0x000fe40000000000 */
[----:B------:R-:W-:Y:S02]  /*66b0*/  LOP3.LUT R9, R98, 0x44, RZ, 0xfc, !PT ;  /* 0x0000004462097812 */ /* 0x000fe400078efcff */
[----:B------:R-:W-:Y:S02]  /*66c0*/  LOP3.LUT R96, R96, 0x44, RZ, 0xfc, !PT ;  /* 0x0000004460607812 */ /* 0x000fe400078efcff */
[----:B------:R-:W-:Y:S02]  /*66d0*/  PRMT R14, RZ, 0x7610, R14 ;  /* 0x00007610ff0e7816 */ /* 0x000fe4000000000e */
[----:B------:R-:W-:-:S04]  /*66e0*/  PRMT R20, RZ, 0x7610, R20 ;  /* 0x00007610ff147816 */ /* 0x000fc80000000014 */
[----:B------:R0:W4:Y:S02]  /*66f0*/  @!P0 LDG.E.U16 R14, desc[UR12][R12.64] ;  /* 0x0000000c0c0e8981 */ /* 0x000124000c1e1500 */
[----:B0-----:R-:W-:Y:S01]  /*6700*/  PRMT R13, RZ, 0x7610, R13 ;  /* 0x00007610ff0d7816 */ /* 0x001fe2000000000d */
[----:B-----5:R-:W-:Y:S02]  /*6710*/  IMAD.WIDE R10, R107, 0x2, R94 ;  /* 0x000000026b0a7825 */ /* 0x020fe400078e025e */
[----:B------:R-:W0:Y:S03]  /*6720*/  LDC R107, c[0x0][0x238] ;  /* 0x00008e00ff6b7b82 */ /* 0x000e260000000800 */
[----:B------:R1:W5:Y:S01]  /*6730*/  @!P2 LDG.E.U16 R89, desc[UR12][R10.64] ;  /* 0x0000000c0a59a981 */ /* 0x000362000c1e1500 */
[----:B0-----:R-:W-:Y:S01]  /*6740*/  IMAD R97, R97, R107, RZ ;  /* 0x0000006b61617224 */ /* 0x001fe200078e02ff */
[----:B------:R-:W-:-:S02]  /*6750*/  ISETP.GE.AND P2, PT, R9, UR7, PT ;  /* 0x0000000709007c0c */ /* 0x000fc4000bf46270 */
[----:B------:R-:W2:Y:S01]  /*6760*/  LDL R107, [R1+0x1f4] ;  /* 0x0001f400016b7983 */ /* 0x000ea20000100800 */
[----:B-1----:R-:W-:Y:S02]  /*6770*/  IMAD.WIDE R10, R97, 0x2, R94 ;  /* 0x00000002610a7825 */ /* 0x002fe400078e025e */
[----:B------:R-:W0:Y:S03]  /*6780*/  LDC R97, c[0x0][0x238] ;  /* 0x00008e00ff617b82 */ /* 0x000e260000000800 */
[----:B------:R1:W4:Y:S01]  /*6790*/  @!P1 LDG.E.U16 R20, desc[UR12][R10.64] ;  /* 0x0000000c0a149981 */ /* 0x000322000c1e1500 */
[----:B0-----:R-:W-:-:S04]  /*67a0*/  IMAD R96, R96, R97, RZ ;  /* 0x0000006160607224 */ /* 0x001fc800078e02ff */
[----:B------:R-:W0:Y:S01]  /*67b0*/  LDC R97, c[0x0][0x238] ;  /* 0x00008e00ff617b82 */ /* 0x000e220000000800 */
[----:B-1----:R-:W-:-:S05]  /*67c0*/  IMAD.WIDE R10, R96, 0x2, R94 ;  /* 0x00000002600a7825 */ /* 0x002fca00078e025e */
[----:B------:R1:W4:Y:S04]  /*67d0*/  @!P2 LDG.E.U16 R13, desc[UR12][R10.64] ;  /* 0x0000000c0a0da981 */ /* 0x000328000c1e1500 */
[----:B------:R-:W1:Y:S01]  /*67e0*/  LDL R11, [R1+0x1f0] ;  /* 0x0001f000010b7983 */ /* 0x000e620000100800 */
[----:B------:R-:W3:Y:S01]  /*67f0*/  S2R R96, SR_TID.X ;  /* 0x0000000000607919 */ /* 0x000ee20000002100 */
[----:B------:R-:W-:-:S04]  /*6800*/  LOP3.LUT R9, R98, 0x48, RZ, 0xfc, !PT ;  /* 0x0000004862097812 */ /* 0x000fc800078efcff */
[----:B------:R-:W-:Y:S02]  /*6810*/  ISETP.GE.AND P0, PT, R9, UR7, PT ;  /* 0x0000000709007c0c */ /* 0x000fe4000bf06270 */
[----:B------:R-:W-:Y:S02]  /*6820*/  PRMT R88, RZ, 0x7610, R88 ;  /* 0x00007610ff587816 */ /* 0x000fe40000000058 */
[----:B---3--:R-:W-:-:S04]  /*6830*/  SHF.R.U32.HI R96, RZ, 0x7, R96 ;  /* 0x00000007ff607819 */ /* 0x008fc80000011660 */
[----:B------:R-:W-:-:S04]  /*6840*/  SGXT.U32 R96, R96, 0x2 ;  /* 0x000000026060781a */ /* 0x000fc80000000000 */
[----:B------:R-:W-:-:S05]  /*6850*/  LOP3.LUT R96, R96, 0x4c, RZ, 0xfc, !PT ;  /* 0x0000004c60607812 */ /* 0x000fca00078efcff */
[----:B0-----:R-:W-:Y:S02]  /*6860*/  IMAD R96, R96, R97, RZ ;  /* 0x0000006160607224 */ /* 0x001fe400078e02ff */
[----:B------:R-:W0:Y:S01]  /*6870*/  LDC R97, c[0x0][0x238] ;  /* 0x00008e00ff617b82 */ /* 0x000e220000000800 */
[----:B------:R-:W-:-:S04]  /*6880*/  LOP3.LUT R9, R98, 0x4c, RZ, 0xfc, !PT ;  /* 0x0000004c62097812 */ /* 0x000fc800078efcff */
[----:B------:R-:W-:Y:S02]  /*6890*/  ISETP.GE.AND P1, PT, R9, UR7, PT ;  /* 0x0000000709007c0c */ /* 0x000fe4000bf26270 */
[----:B------:R-:W-:Y:S02]  /*68a0*/  LOP3.LUT R9, R98, 0x50, RZ, 0xfc, !PT ;  /* 0x0000005062097812 */ /* 0x000fe400078efcff */
[----:B------:R-:W-:Y:S02]  /*68b0*/  PRMT R113, RZ, 0x7610, R113 ;  /* 0x00007610ff717816 */ /* 0x000fe40000000071 */
[----:B------:R-:W-:Y:S02]  /*68c0*/  PRMT R19, RZ, 0x7610, R19 ;  /* 0x00007610ff137816 */ /* 0x000fe40000000013 */
[----:B------:R-:W-:Y:S01]  /*68d0*/  PRMT R112, RZ, 0x7610, R112 ;  /* 0x00007610ff707816 */ /* 0x000fe20000000070 */
[----:B-1----:R-:W-:-:S05]  /*68e0*/  IMAD.WIDE R10, R11, 0x2, R94 ;  /* 0x000000020b0a7825 */ /* 0x002fca00078e025e */
[----:B------:R1:W3:Y:S02]  /*68f0*/  @!P0 LDG.E.U16 R88, desc[UR12][R10.64] ;  /* 0x0000000c0a588981 */ /* 0x0002e4000c1e1500 */
[--C-:B-1----:R-:W-:Y:S02]  /*6900*/  IMAD.WIDE R10, R96, 0x2, R94.reuse ;  /* 0x00000002600a7825 */ /* 0x102fe400078e025e */
[----:B------:R-:W1:Y:S01]  /*6910*/  S2R R96, SR_TID.X ;  /* 0x0000000000607919 */ /* 0x000e620000002100 */
[----:B------:R-:W-:Y:S02]  /*6920*/  ISETP.GE.AND P0, PT, R9, UR7, PT ;  /* 0x0000000709007c0c */ /* 0x000fe4000bf06270 */
[----:B------:R-:W-:Y:S01]  /*6930*/  LOP3.LUT R9, R98, 0x54, RZ, 0xfc, !PT ;  /* 0x0000005462097812 */ /* 0x000fe200078efcff */
[----:B------:R2:W3:Y:S03]  /*6940*/  @!P1 LDG.E.U16 R113, desc[UR12][R10.64] ;  /* 0x0000000c0a719981 */ /* 0x0004e6000c1e1500 */
[----:B------:R-:W-:Y:S01]  /*6950*/  ISETP.GE.AND P1, PT, R9, UR7, PT ;  /* 0x0000000709007c0c */ /* 0x000fe2000bf26270 */
[----:B--2---:R-:W-:-:S02]  /*6960*/  IMAD.WIDE R10, R107, 0x2, R94 ;  /* 0x000000026b0a7825 */ /* 0x004fc400078e025e */
[----:B------:R-:W2:Y:S04]  /*6970*/  LDL R107, [R1+0x1fc] ;  /* 0x0001fc00016b7983 */ /* 0x000ea80000100800 */
[----:B------:R5:W3:Y:S01]  /*6980*/  @!P0 LDG.E.U16 R19, desc[UR12][R10.64] ;  /* 0x0000000c0a138981 */ /* 0x000ae2000c1e1500 */
[----:B-1----:R-:W-:-:S04]  /*6990*/  SHF.R.U32.HI R96, RZ, 0x7, R96 ;  /* 0x00000007ff607819 */ /* 0x002fc80000011660 */
[----:B------:R-:W-:-:S04]  /*69a0*/  SGXT.U32 R96, R96, 0x2 ;  /* 0x000000026060781a */ /* 0x000fc80000000000 */
[----:B------:R-:W-:-:S05]  /*69b0*/  LOP3.LUT R96, R96, 0x54, RZ, 0xfc, !PT ;  /* 0x0000005460607812 */ /* 0x000fca00078efcff */
[----:B0-----:R-:W-:Y:S02]  /*69c0*/  IMAD R96, R96, R97, RZ ;  /* 0x0000006160607224 */ /* 0x001fe400078e02ff */
[----:B------:R-:W0:Y:S02]  /*69d0*/  LDC R97, c[0x0][0x238] ;  /* 0x00008e00ff617b82 */ /* 0x000e240000000800 */
[----:B-----5:R-:W-:-:S05]  /*69e0*/  IMAD.WIDE R10, R96, 0x2, R94 ;  /* 0x00000002600a7825 */ /* 0x020fca00078e025e */
[----:B------:R1:W5:Y:S04]  /*69f0*/  @!P1 LDG.E.U16 R112, desc[UR12][R10.64] ;  /* 0x0000000c0a709981 */ /* 0x000368000c1e1500 */
[----:B------:R-:W1:Y:S01]  /*6a00*/  LDL R11, [R1+0x1f8] ;  /* 0x0001f800010b7983 */ /* 0x000e620000100800 */
[----:B------:R-:W4:Y:S01]  /*6a10*/  S2R R96, SR_TID.X ;  /* 0x0000000000607919 */ /* 0x000f220000002100 */
[----:B------:R-:W-:-:S04]  /*6a20*/  LOP3.LUT R9, R98, 0x58, RZ, 0xfc, !PT ;  /* 0x0000005862097812 */ /* 0x000fc800078efcff */
[----:B------:R-:W-:Y:S02]  /*6a30*/  ISETP.GE.AND P0, PT, R9, UR7, PT ;  /* 0x0000000709007c0c */ /* 0x000fe4000bf06270 */
[----:B------:R-:W-:Y:S02]  /*6a40*/  PRMT R23, RZ, 0x7610, R23 ;  /* 0x00007610ff177816 */ /* 0x000fe40000000017 */
[----:B----4-:R-:W-:-:S04]  /*6a50*/  SHF.R.U32.HI R96, RZ, 0x7, R96 ;  /* 0x00000007ff607819 */ /* 0x010fc80000011660 */
        /* <DEDUP_REMOVED lines=11> */
[----:B------:R1:W4:Y:S02]  /*6b10*/  @!P0 LDG.E.U16 R23, desc[UR12][R10.64] ;  /* 0x0000000c0a178981 */ /* 0x000324000c1e1500 */
[--C-:B-1----:R-:W-:Y:S02]  /*6b20*/  IMAD.WIDE R10, R96, 0x2, R94.reuse ;  /* 0x00000002600a7825 */ /* 0x102fe400078e025e */
[----:B------:R-:W1:Y:S01]  /*6b30*/  S2R R96, SR_TID.X ;  /* 0x0000000000607919 */ /* 0x000e620000002100 */
[----:B------:R-:W-:Y:S02]  /*6b40*/  ISETP.GE.AND P0, PT, R9, UR7, PT ;  /* 0x0000000709007c0c */ /* 0x000fe4000bf06270 */
[----:B------:R-:W-:Y:S01]  /*6b50*/  LOP3.LUT R9, R98, 0x68, RZ, 0xfc, !PT ;  /* 0x0000006862097812 */ /* 0x000fe200078efcff */
[----:B------:R2:W5:Y:S03]  /*6b60*/  @!P1 LDG.E.U16 R12, desc[UR12][R10.64] ;  /* 0x0000000c0a0c9981 */ /* 0x000566000c1e1500 */
[----:B------:R-:W-:Y:S01]  /*6b70*/  ISETP.GE.AND P1, PT, R9, UR7, PT ;  /* 0x0000000709007c0c */ /* 0x000fe2000bf26270 */
[----:B--2---:R-:W-:Y:S01]  /*6b80*/  IMAD.WIDE R10, R107, 0x2, R94 ;  /* 0x000000026b0a7825 */ /* 0x004fe200078e025e */
[----:B-1----:R-:W-:-:S05]  /*6b90*/  SHF.R.U32.HI R96, RZ, 0x7, R96 ;  /* 0x00000007ff607819 */ /* 0x002fca0000011660 */
[----:B------:R1:W2:Y:S01]  /*6ba0*/  @!P0 LDG.E.U16 R18, desc[UR12][R10.64] ;  /* 0x0000000c0a128981 */ /* 0x0002a2000c1e1500 */
[----:B------:R-:W-:-:S03]  /*6bb0*/  SGXT.U32 R96, R96, 0x2 ;  /* 0x000000026060781a */ /* 0x000fc60000000000 */
[----:B------:R-:W3:Y:S01]  /*6bc0*/  LDL R107, [R1+0x208] ;  /* 0x00020800016b7983 */ /* 0x000ee20000100800 */
[----:B------:R-:W-:-:S05]  /*6bd0*/  LOP3.LUT R96, R96, 0x68, RZ, 0xfc, !PT ;  /* 0x0000006860607812 */ /* 0x000fca00078efcff */
[----:B0-----:R-:W-:Y:S02]  /*6be0*/  IMAD R96, R96, R97, RZ ;  /* 0x0000006160607224 */ /* 0x001fe400078e02ff */
[----:B------:R-:W0:Y:S02]  /*6bf0*/  LDC R97, c[0x0][0x238] ;  /* 0x00008e00ff617b82 */ /* 0x000e240000000800 */
[----:B-1----:R-:W-:-:S05]  /*6c00*/  IMAD.WIDE R10, R96, 0x2, R94 ;  /* 0x00000002600a7825 */ /* 0x002fca00078e025e */
[----:B------:R1:W5:Y:S04]  /*6c10*/  @!P1 LDG.E.U16 R22, desc[UR12][R10.64] ;  /* 0x0000000c0a169981 */ /* 0x000368000c1e1500 */
[----:B------:R-:W4:Y:S01]  /*6c20*/  LDL R10, [R1+0x204] ;  /* 0x00020400010a7983 */ /* 0x000f220000100800 */
[----:B------:R-:W0:Y:S01]  /*6c30*/  S2R R96, SR_TID.X ;  /* 0x0000000000607919 */ /* 0x000e220000002100 */
[----:B------:R-:W-:-:S04]  /*6c40*/  LOP3.LUT R9, R98, 0x64, RZ, 0xfc, !PT ;  /* 0x0000006462097812 */ /* 0x000fc800078efcff */
[----:B------:R-:W-:Y:S02]  /*6c50*/  ISETP.GE.AND P0, PT, R9, UR7, PT ;  /* 0x0000000709007c0c */ /* 0x000fe4000bf06270 */
[----:B------:R-:W-:Y:S02]  /*6c60*/  LOP3.LUT R9, R98, 0x70, RZ, 0xfc, !PT ;  /* 0x0000007062097812 */ /* 0x000fe400078efcff */
[----:B-1----:R-:W-:Y:S02]  /*6c70*/  PRMT R11, RZ, 0x7610, R11 ;  /* 0x00007610ff0b7816 */ /* 0x002fe4000000000b */
[----:B------:R-:W-:Y:S02]  /*6c80*/  ISETP.GE.AND P1, PT, R9, UR7, PT ;  /* 0x0000000709007c0c */ /* 0x000fe4000bf26270 */
[----:B0-----:R-:W-:-:S04]  /*6c90*/  SHF.R.U32.HI R96, RZ, 0x7, R96 ;  /* 0x00000007ff607819 */ /* 0x001fc80000011660 */
[----:B------:R-:W-:-:S04]  /*6ca0*/  SGXT.U32 R96, R96, 0x2 ;  /* 0x000000026060781a */ /* 0x000fc80000000000 */
[----:B------:R-:W-:-:S05]  /*6cb0*/  LOP3.LUT R96, R96, 0x64, RZ, 0xfc, !PT ;  /* 0x0000006460607812 */ /* 0x000fca00078efcff */
[----:B------:R-:W-:-:S04]  /*6cc0*/  IMAD R96, R96, R97, RZ ;  /* 0x0000006160607224 */ /* 0x000fc800078e02ff */
[----:B------:R-:W-:Y:S01]  /*6cd0*/  IMAD.WIDE R96, R96, 0x2, R94 ;  /* 0x0000000260607825 */ /* 0x000fe200078e025e */
[----:B------:R-:W-:-:S04]  /*6ce0*/  PRMT R9, RZ, 0x7610, R9 ;  /* 0x00007610ff097816 */ /* 0x000fc80000000009 */
[----:B------:R4:W5:Y:S02]  /*6cf0*/  @!P0 LDG.E.U16 R11, desc[UR12][R96.64] ;  /* 0x0000000c600b8981 */ /* 0x000964000c1e1500 */
[----:B----4-:R-:W-:-:S05]  /*6d00*/  IMAD.WIDE R96, R10, 0x2, R94 ;  /* 0x000000020a607825 */ /* 0x010fca00078e025e */
[----:B------:R0:W4:Y:S04]  /*6d10*/  @!P1 LDG.E.U16 R9, desc[UR12][R96.64] ;  /* 0x0000000c60099981 */ /* 0x000128000c1e1500 */
[----:B------:R-:W0:Y:S01]  /*6d20*/  LDL R97, [R1+0x200] ;  /* 0x0002000001617983 */ /* 0x000e220000100800 */
[----:B------:R-:W-:-:S04]  /*6d30*/  LOP3.LUT R10, R98, 0x6c, RZ, 0xfc, !PT ;  /* 0x0000006c620a7812 */ /* 0x000fc800078efcff */
[----:B------:R-:W-:Y:S02]  /*6d40*/  ISETP.GE.AND P0, PT, R10, UR7, PT ;  /* 0x000000070a007c0c */ /* 0x000fe4000bf06270 */
[----:B------:R-:W-:-:S04]  /*6d50*/  LOP3.LUT R10, R98, 0x74, RZ, 0xfc, !PT ;  /* 0x00000074620a7812 */ /* 0x000fc800078efcff */
[----:B------:R-:W-:Y:S02]  /*6d60*/  ISETP.GE.AND P1, PT, R10, UR7, PT ;  /* 0x000000070a007c0c */ /* 0x000fe4000bf26270 */
[----:B------:R-:W-:Y:S02]  /*6d70*/  PRMT R10, RZ, 0x7610, R10 ;  /* 0x00007610ff0a7816 */ /* 0x000fe4000000000a */
[----:B------:R-:W-:Y:S01]  /*6d80*/  PRMT R92, RZ, 0x7610, R92 ;  /* 0x00007610ff5c7816 */ /* 0x000fe2000000005c */
[----:B0-----:R-:W-:-:S05]  /*6d90*/  IMAD.WIDE R96, R97, 0x2, R94 ;  /* 0x0000000261607825 */ /* 0x001fca00078e025e */
[----:B------:R3:W4:Y:S02]  /*6da0*/  @!P0 LDG.E.U16 R10, desc[UR12][R96.64] ;  /* 0x0000000c600a8981 */ /* 0x000724000c1e1500 */
[----:B---3--:R-:W-:Y:S01]  /*6db0*/  IMAD.WIDE R96, R107, 0x2, R94 ;  /* 0x000000026b607825 */ /* 0x008fe200078e025e */
[----:B------:R-:W-:Y:S01]  /*6dc0*/  PRMT R100, RZ, 0x7610, R100 ;  /* 0x00007610ff647816 */ /* 0x000fe20000000064 */
[----:B------:R-:W3:Y:S04]  /*6dd0*/  LDL R107, [R1+0x3c] ;  /* 0x00003c00016b7983 */ /* 0x000ee80000100800 */
[----:B------:R0:W4:Y:S04]  /*6de0*/  @!P1 LDG.E.U16 R92, desc[UR12][R96.64] ;  /* 0x0000000c605c9981 */ /* 0x000128000c1e1500 */
[----:B------:R-:W2:Y:S01]  /*6df0*/  LDL R97, [R1+0x20c] ;  /* 0x00020c0001617983 */ /* 0x000ea20000100800 */
[----:B0-----:R-:W-:-:S02]  /*6e00*/  LOP3.LUT R96, R98, 0x78, RZ, 0xfc, !PT ;  /* 0x0000007862607812 */ /* 0x001fc400078efcff */
[----:B------:R-:W-:Y:S02]  /*6e10*/  LOP3.LUT R98, R98, 0x7c, RZ, 0xfc, !PT ;  /* 0x0000007c62627812 */ /* 0x000fe400078efcff */
[----:B------:R-:W-:Y:S02]  /*6e20*/  ISETP.GE.AND P0, PT, R96, UR7, PT ;  /* 0x0000000760007c0c */ /* 0x000fe4000bf06270 */
[----:B------:R-:W-:Y:S02]  /*6e30*/  ISETP.GE.AND P1, PT, R98, UR7, PT ;  /* 0x0000000762007c0c */ /* 0x000fe4000bf26270 */
[----:B------:R-:W-:Y:S01]  /*6e40*/  PRMT R98, RZ, 0x7610, R98 ;  /* 0x00007610ff627816 */ /* 0x000fe20000000062 */
[----:B--2---:R-:W-:-:S08]  /*6e50*/  IMAD.WIDE R96, R97, 0x2, R94 ;  /* 0x0000000261607825 */ /* 0x004fd000078e025e */
[----:B------:R0:W2:Y:S04]  /*6e60*/  @!P0 LDG.E.U16 R98, desc[UR12][R96.64] ;  /* 0x0000000c60628981 */ /* 0x0000a8000c1e1500 */
[----:B------:R-:W5:Y:S01]  /*6e70*/  LDL R97, [R1+0x210] ;  /* 0x0002100001617983 */ /* 0x000f620000100800 */
[----:B0-----:R-:W-:-:S04]  /*6e80*/  LOP3.LUT R96, R106, 0x7f, RZ, 0xc0, !PT ;  /* 0x0000007f6a607812 */ /* 0x001fc800078ec0ff */
[----:B------:R-:W-:Y:S01]  /*6e90*/  ISETP.GE.AND P0, PT, R96, UR7, PT ;  /* 0x0000000760007c0c */ /* 0x000fe2000bf06270 */
[----:B------:R0:W-:Y:S01]  /*6ea0*/  STL [R1+0x318], R94 ;  /* 0x0003185e01007387 */ /* 0x0001e20000100800 */
[----:B-----5:R-:W-:-:S03]  /*6eb0*/  IMAD.WIDE R96, R97, 0x2, R94 ;  /* 0x0000000261607825 */ /* 0x020fc600078e025e */
[----:B0-----:R-:W5:Y:S04]  /*6ec0*/  LDL.LU R94, [R1+0x104] ;  /* 0x00010400015e7983 */ /* 0x001f680000300800 */
[----:B------:R0:W-:Y:S04]  /*6ed0*/  STL [R1+0x314], R95 ;  /* 0x0003145f01007387 */ /* 0x0001e80000100800 */
[----:B------:R1:W2:Y:S04]  /*6ee0*/  @!P1 LDG.E.U16 R100, desc[UR12][R96.64] ;  /* 0x0000000c60649981 */ /* 0x0002a8000c1e1500 */
[----:B0-----:R-:W5:Y:S04]  /*6ef0*/  LDL.LU R95, [R1+0x18c] ;  /* 0x00018c00015f7983 */ /* 0x001f680000300800 */
[----:B------:R-:W3:Y:S01]  /*6f00*/  LDL R97, [R1+0x4] ;  /* 0x0000040001617983 */ /* 0x000ee20000100800 */
[----:B------:R-:W-:Y:S01]  /*6f10*/  PRMT R102, RZ, 0x7610, R102 ;  /* 0x00007610ff667816 */ /* 0x000fe20000000066 */
[----:B------:R-:W-:Y:S01]  /*6f20*/  BAR.SYNC.DEFER_BLOCKING 0x0 ;  /* 0x0000000000007b1d */ /* 0x000fe20000010000 */
[C---:B---3--:R-:W-:Y:S01]  /*6f30*/  IADD3 RZ, P1, R97.reuse, R5, RZ ;  /* 0x0000000561ff7210 */ /* 0x048fe20007f3e0ff */
[----:B-1----:R-:W-:-:S04]  /*6f40*/  IMAD.IADD R96, R97, 0x1, R5 ;  /* 0x0000000161607824 */ /* 0x002fc800078e0205 */
[----:B------:R-:W-:Y:S01]  /*6f50*/  IMAD.X R97, R107, 0x1, R6, P1 ;  /* 0x000000016b617824 */ /* 0x000fe200008e0606 */
[----:B------:R-:W-:Y:S01]  /*6f60*/  PRMT R119, RZ, 0x7610, R119 ;  /* 0x00007610ff777816 */ /* 0x000fe20000000077 */
[----:B------:R-:W3:Y:S04]  /*6f70*/  LDL R107, [R1+0x44] ;  /* 0x00004400016b7983 */ /* 0x000ee80000100800 */
[----:B------:R0:W2:Y:S04]  /*6f80*/  @!P0 LDG.E.U16 R102, desc[UR12][R96.64] ;  /* 0x0000000c60668981 */ /* 0x0000a8000c1e1500 */
[----:B------:R-:W4:Y:S02]  /*6f90*/  LDL R97, [R1] ;  /* 0x0000000001617983 */ /* 0x000f240000100800 */
[C---:B----4-:R-:W-:Y:S01]  /*6fa0*/  IADD3 RZ, P1, R97.reuse, R5, RZ ;  /* 0x0000000561ff7210 */ /* 0x050fe20007f3e0ff */
[----:B0-----:R-:W-:-:S02]  /*6fb0*/  IMAD.IADD R96, R97, 0x1, R5 ;  /* 0x0000000161607824 */ /* 0x001fc400078e0205 */
[----:B------:R-:W4:Y:S02]  /*6fc0*/  LDL R97, [R1+0x124] ;  /* 0x0001240001617983 */ /* 0x000f240000100800 */
[----:B----4-:R-:W-:-:S05]  /*6fd0*/  IMAD.X R97, R97, 0x1, R6, P1 ;  /* 0x0000000161617824 */ /* 0x010fca00008e0606 */
[----:B------:R-:W4:Y:S01]  /*6fe0*/  @!P0 LDG.E.U16 R119, desc[UR12][R96.64] ;  /* 0x0000000c60778981 */ /* 0x000f22000c1e1500 */
[----:B------:R-:W-:-:S03]  /*6ff0*/  IADD3 RZ, P1, R125, R5, RZ ;  /* 0x000000057dff7210 */ /* 0x000fc60007f3e0ff */
[----:B----4-:R0:W-:Y:S04]  /*7000*/  STL [R1+0x20], R119 ;  /* 0x0000207701007387 */ /* 0x0101e80000100800 */
[----:B0-----:R-:W4:Y:S04]  /*7010*/  LDL.LU R119, [R1+0x42c] ;  /* 0x00042c0001777983 */ /* 0x001f280000300800 */
[----:B------:R-:W5:Y:S01]  /*7020*/  LDL R97, [R1+0x94] ;  /* 0x0000940001617983 */ /* 0x000f620000100800 */
[----:B------:R-:W-:Y:S01]  /*7030*/  PRMT R104, RZ, 0x7610, R104 ;  /* 0x00007610ff687816 */ /* 0x000fe20000000068 */
[----:B------:R-:W-:Y:S01]  /*7040*/  IMAD.IADD R96, R125, 0x1, R5 ;  /* 0x000000017d607824 */ /* 0x000fe200078e0205 */
[----:B------:R-:W-:Y:S01]  /*7050*/  PRMT R7, RZ, 0x7610, R7 ;  /* 0x00007610ff077816 */ /* 0x000fe20000000007 */
[----:B------:R0:W-:Y:S04]  /*7060*/  STL [R1+0x390], R125 ;  /* 0x0003907d01007387 */ /* 0x0001e80000100800 */
[----:B0-----:R-:W2:Y:S04]  /*7070*/  LDL.LU R125, [R1+0x90] ;  /* 0x00009000017d7983 */ /* 0x001ea80000300800 */
[----:B------:R0:W-:Y:S01]  /*7080*/  STL [R1+0x394], R124 ;  /* 0x0003947c01007387 */ /* 0x0001e20000100800 */
[----:B-----5:R-:W-:Y:S01]  /*7090*/  IMAD.X R97, R97, 0x1, R6, P1 ;  /* 0x0000000161617824 */ /* 0x020fe200008e0606 */
[----:B------:R-:W-:-:S04]  /*70a0*/  IADD3 RZ, P1, R124, R5, RZ ;  /* 0x000000057cff7210 */ /* 0x000fc80007f3e0ff */
[----:B------:R1:W5:Y:S02]  /*70b0*/  @!P0 LDG.E.U16 R104, desc[UR12][R96.64] ;  /* 0x0000000c60688981 */ /* 0x000364000c1e1500 */
[--C-:B-1----:R-:W-:Y:S02]  /*70c0*/  IMAD.IADD R96, R124, 0x1, R5.reuse ;  /* 0x000000017c607824 */ /* 0x102fe400078e0205 */
[----:B---3--:R-:W-:Y:S01]  /*70d0*/  IMAD.X R97, R107, 0x1, R6, P1 ;  /* 0x000000016b617824 */ /* 0x008fe200008e0606 */
[----:B0-----:R-:W3:Y:S04]  /*70e0*/  LDL.LU R124, [R1+0x8c] ;  /* 0x00008c00017c7983 */ /* 0x001ee80000300800 */
[----:B------:R0:W4:Y:S01]  /*70f0*/  @!P0 LDG.E.U16 R7, desc[UR12][R96.64] ;  /* 0x0000000c60078981 */ /* 0x000122000c1e1500 */
[C---:B------:R-:W-:Y:S01]  /*7100*/  IADD3 RZ, P1, R123.reuse, R5, RZ ;  /* 0x000000057bff7210 */ /* 0x040fe20007f3e0ff */
[----:B0-----:R-:W-:Y:S01]  /*7110*/  IMAD.IADD R96, R123, 0x1, R5 ;  /* 0x000000017b607824 */ /* 0x001fe200078e0205 */
[----:B------:R-:W-:-:S03]  /*7120*/  PRMT R105, RZ, 0x7610, R105 ;  /* 0x00007610ff697816 */ /* 0x000fc60000000069 */
[----:B--2---:R-:W-:Y:S02]  /*7130*/  IMAD.X R97, R125, 0x1, R6, P1 ;  /* 0x000000017d617824 */ /* 0x004fe400008e0606 */
[----:B------:R-:W-:-:S03]  /*7140*/  IMAD.SHL.U32 R107, R106, 0x2, RZ ;  /* 0x000000026a6b7824 */ /* 0x000fc600078e00ff */
[----:B------:R0:W2:Y:S02]  /*7150*/  @!P0 LDG.E.U16 R105, desc[UR12][R96.64] ;  /* 0x0000000c60698981 */ /* 0x0000a4000c1e1500 */
[----:B------:R-:W-:-:S04]  /*7160*/  LOP3.LUT R107, R107, 0x7e, RZ, 0xc0, !PT ;  /* 0x0000007e6b6b7812 */ /* 0x000fc800078ec0ff */
[----:B------:R-:W-:Y:S02]  /*7170*/  LOP3.LUT R107, R107, 0x180, R106, 0xf8, !PT ;  /* 0x000001806b6b7812 */ /* 0x000fe400078ef86a */
[----:B0-----:R-:W-:-:S04]  /*7180*/  LOP3.LUT R96, R106, 0x180, RZ, 0xc0, !PT ;  /* 0x000001806a607812 */ /* 0x001fc800078ec0ff */
[----:B------:R-:W-:Y:S02]  /*7190*/  SHF.R.U32.HI R96, RZ, 0x3, R96 ;  /* 0x00000003ff607819 */ /* 0x000fe40000011660 */
[----:B------:R-:W-:Y:S02]  /*71a0*/  LOP3.LUT R106, R106, 0x40, RZ, 0xc0, !PT ;  /* 0x000000406a6a7812 */ /* 0x000fe400078ec0ff */
[----:B------:R-:W-:Y:S02]  /*71b0*/  LOP3.LUT R107, R107, R96, RZ, 0x3c, !PT ;  /* 0x000000606b6b7212 */ /* 0x000fe400078e3cff */
[----:B------:R-:W-:-:S03]  /*71c0*/  IADD3 RZ, P1, R122, R5, RZ ;  /* 0x000000057aff7210 */ /* 0x000fc60007f3e0ff */
[----:B------:R-:W-:-:S05]  /*71d0*/  IMAD R96, R106, 0x100, R107 ;  /* 0x000001006a607824 */ /* 0x000fca00078e026b */
[----:B------:R0:W-:Y:S02]  /*71e0*/  STS.U16 [R96+UR6+0x10000], R103 ;  /* 0x0100006760007988 */ /* 0x0001e40008000406 */
[----:B0-----:R-:W-:Y:S02]  /*71f0*/  IMAD.IADD R96, R122, 0x1, R5 ;  /* 0x000000017a607824 */ /* 0x001fe400078e0205 */
[----:B----4-:R0:W-:Y:S04]  /*7200*/  STL [R1+0x1c], R7 ;  /* 0x00001c0701007387 */ /* 0x0101e80000100800 */
[----:B0-----:R-:W4:Y:S04]  /*7210*/  LDL R7, [R1+0x40] ;  /* 0x0000400001077983 */ /* 0x001f280000100800 */
[----:B------:R0:W-:Y:S04]  /*7220*/  STL [R1+0x398], R123 ;  /* 0x0003987b01007387 */ /* 0x0001e80000100800 */
[----:B0-----:R-:W5:Y:S01]  /*7230*/  LDL.LU R123, [R1+0x120] ;  /* 0x00012000017b7983 */ /* 0x001f620000300800 */
[----:B---3--:R-:W-:-:S03]  /*7240*/  IMAD.X R97, R124, 0x1, R6, P1 ;  /* 0x000000017c617824 */ /* 0x008fc600008e0606 */
[----:B------:R0:W-:Y:S04]  /*7250*/  STL [R1+0x39c], R125 ;  /* 0x00039c7d01007387 */ /* 0x0001e80000100800 */
[----:B0-----:R-:W3:Y:S04]  /*7260*/  LDL.LU R125, [R1+0x88] ;  /* 0x00008800017d7983 */ /* 0x001ee80000300800 */
[----:B------:R-:W-:Y:S04]  /*7270*/  STL [R1+0x3a0], R122 ;  /* 0x0003a07a01007387 */ /* 0x000fe80000100800 */
[----:B------:R0:W-:Y:S02]  /*7280*/  STL [R1+0x3b0], R124 ;  /* 0x0003b07c01007387 */ /* 0x0001e40000100800 */
[----:B0-----:R-:W-:-:S06]  /*7290*/  PRMT R124, RZ, 0x7610, R124 ;  /* 0x00007610ff7c7816 */ /* 0x001fcc000000007c */
[----:B------:R0:W2:Y:S01]  /*72a0*/  @!P0 LDG.E.U16 R124, desc[UR12][R96.64] ;  /* 0x0000000c607c8981 */ /* 0x0000a2000c1e1500 */
[----:B------:R-:W1:Y:S01]  /*72b0*/  S2R R122, SR_TID.X ;  /* 0x00000000007a7919 */ /* 0x000e620000002100 */
[C---:B------:R-:W-:Y:S01]  /*72c0*/  IADD3 RZ, P1, R121.reuse, R5, RZ ;  /* 0x0000000579ff7210 */ /* 0x040fe20007f3e0ff */
[----:B0-----:R-:W-:Y:S01]  /*72d0*/  IMAD.IADD R96, R121, 0x1, R5 ;  /* 0x0000000179607824 */ /* 0x001fe200078e0205 */
[----:B-1----:R-:W-:-:S05]  /*72e0*/  LOP3.LUT R122, R122, 0x40, RZ, 0xc0, !PT ;  /* 0x000000407a7a7812 */ /* 0x002fca00078ec0ff */
[----:B------:R-:W-:-:S05]  /*72f0*/  IMAD R122, R122, 0x100, R107 ;  /* 0x000001007a7a7824 */ /* 0x000fca00078e026b */
[----:B------:R0:W-:Y:S02]  /*7300*/  STS.U16 [R122+UR6+0x10400], R101 ;  /* 0x010400657a007988 */ /* 0x0001e40008000406 */
[----:B0-----:R-:W-:Y:S02]  /*7310*/  PRMT R101, RZ, 0x7610, R101 ;  /* 0x00007610ff657816 */ /* 0x001fe40000000065 */
[----:B------:R-:W-:Y:S01]  /*7320*/  PRMT R106, RZ, 0x7610, R106 ;  /* 0x00007610ff6a7816 */ /* 0x000fe2000000006a */
[----:B------:R0:W-:Y:S01]  /*7330*/  STL [R1+0x3b4], R121 ;  /* 0x0003b47901007387 */ /* 0x0001e20000100800 */
[----:B----4-:R-:W-:-:S03]  /*7340*/  IMAD.X R97, R7, 0x1, R6, P1 ;  /* 0x0000000107617824 */ /* 0x010fc600008e0606 */
[----:B------:R-:W4:Y:S04]  /*7350*/  LDL.LU R7, [R1+0x7c] ;  /* 0x00007c0001077983 */ /* 0x000f280000300800 */
[----:B------:R1:W4:Y:S01]  /*7360*/  @!P0 LDG.E.U16 R101, desc[UR12][R96.64] ;  /* 0x0000000c60658981 */ /* 0x000322000c1e1500 */
[----:B------:R-:W-:-:S03]  /*7370*/  IADD3 RZ, P1, R120, R5, RZ ;  /* 0x0000000578ff7210 */ /* 0x000fc60007f3e0ff */
[----:B0-----:R-:W4:Y:S01]  /*7380*/  LDL.LU R121, [R1+0x84] ;  /* 0x0000840001797983 */ /* 0x001f220000300800 */
[----:B-1----:R-:W0:Y:S01]  /*7390*/  S2R R97, SR_TID.X ;  /* 0x0000000000617919 */ /* 0x002e220000002100 */
[----:B------:R-:W-:Y:S01]  /*73a0*/  IMAD.IADD R96, R120, 0x1, R5 ;  /* 0x0000000178607824 */ /* 0x000fe200078e0205 */
[----:B0-----:R-:W-:-:S05]  /*73b0*/  LOP3.LUT R97, R97, 0x40, RZ, 0xc0, !PT ;  /* 0x0000004061617812 */ /* 0x001fca00078ec0ff */
[----:B------:R-:W-:-:S05]  /*73c0*/  IMAD R97, R97, 0x100, R107 ;  /* 0x0000010061617824 */ /* 0x000fca00078e026b */
[----:B------:R5:W-:Y:S02]  /*73d0*/  STS.U16 [R97+UR6+0x10800], R99 ;  /* 0x0108006361007988 */ /* 0x000be40008000406 */
[----:B-----5:R-:W-:-:S05]  /*73e0*/  IMAD.X R97, R123, 0x1, R6, P1 ;  /* 0x000000017b617824 */ /* 0x020fca00008e0606 */
[----:B------:R0:W5:Y:S04]  /*73f0*/  @!P0 LDG.E.U16 R106, desc[UR12][R96.64] ;  /* 0x0000000c606a8981 */ /* 0x000168000c1e1500 */
[----:B--2---:R1:W-:Y:S04]  /*7400*/  STL [R1+0x18], R124 ;  /* 0x0000187c01007387 */ /* 0x0043e80000100800 */
[----:B-1----:R-:W2:Y:S04]  /*7410*/  LDL.LU R124, [R1+0x11c] ;  /* 0x00011c00017c7983 */ /* 0x002ea80000300800 */
[----:B------:R-:W4:Y:S04]  /*7420*/  LDL.LU R122, [R1+0x30] ;  /* 0x00003000017a7983 */ /* 0x000f280000300800 */
[----:B------:R1:W-:Y:S04]  /*7430*/  STL [R1+0x3b8], R120 ;  /* 0x0003b87801007387 */ /* 0x0003e80000100800 */
[----:B-1----:R-:W2:Y:S04]  /*7440*/  LDL.LU R120, [R1+0x2c] ;  /* 0x00002c0001787983 */ /* 0x002ea80000300800 */
[----:B------:R1:W-:Y:S04]  /*7450*/  STL [R1+0x3bc], R123 ;  /* 0x0003bc7b01007387 */ /* 0x0003e80000100800 */
[----:B-1----:R-:W2:Y:S01]  /*7460*/  LDL.LU R123, [R1+0x118] ;  /* 0x00011800017b7983 */ /* 0x002ea20000300800 */
[C---:B------:R-:W-:Y:S01]  /*7470*/  IADD3 RZ, P1, R118.reuse, R5, RZ ;  /* 0x0000000576ff7210 */ /* 0x040fe20007f3e0ff */
[----:B0-----:R-:W-:-:S02]  /*7480*/  IMAD.IADD R96, R118, 0x1, R5 ;  /* 0x0000000176607824 */ /* 0x001fc400078e0205 */
[----:B-----5:R0:W-:Y:S02]  /*7490*/  STL [R1+0x14], R106 ;  /* 0x0000146a01007387 */ /* 0x0201e40000100800 */
[----:B0-----:R-:W0:Y:S02]  /*74a0*/  S2R R106, SR_TID.X ;  /* 0x00000000006a7919 */ /* 0x001e240000002100 */
[----:B0-----:R-:W-:-:S05]  /*74b0*/  LOP3.LUT R106, R106, 0x40, RZ, 0xc0, !PT ;  /* 0x000000406a6a7812 */ /* 0x001fca00078ec0ff */
[----:B------:R-:W-:-:S05]  /*74c0*/  IMAD R97, R106, 0x100, R107 ;  /* 0x000001006a617824 */ /* 0x000fca00078e026b */
[----:B------:R0:W-:Y:S02]  /*74d0*/  STS.U16 [R97+UR6+0x10c00], R93 ;  /* 0x010c005d61007988 */ /* 0x0001e40008000406 */
[----:B0-----:R-:W-:Y:S01]  /*74e0*/  PRMT R93, RZ, 0x7610, R93 ;  /* 0x00007610ff5d7816 */ /* 0x001fe2000000005d */
[----:B---3--:R-:W-:Y:S01]  /*74f0*/  IMAD.X R97, R125, 0x1, R6, P1 ;  /* 0x000000017d617824 */ /* 0x008fe200008e0606 */
[----:B------:R-:W-:-:S04]  /*7500*/  IADD3 RZ, P1, R117, R5, RZ ;  /* 0x0000000575ff7210 */ /* 0x000fc80007f3e0ff */
[----:B------:R0:W3:Y:S02]  /*7510*/  @!P0 LDG.E.U16 R93, desc[UR12][R96.64] ;  /* 0x0000000c605d8981 */ /* 0x0000e4000c1e1500 */
[----:B0-----:R-:W-:Y:S02]  /*7520*/  IMAD R97, R106, 0x100, R107 ;  /* 0x000001006a617824 */ /* 0x001fe400078e026b */
[----:B------:R-:W-:-:S03]  /*7530*/  IMAD.IADD R96, R117, 0x1, R5 ;  /* 0x0000000175607824 */ /* 0x000fc600078e0205 */
[----:B------:R0:W-:Y:S02]  /*7540*/  STS.U16 [R97+UR6+0x11000], R91 ;  /* 0x0110005b61007988 */ /* 0x0001e40008000406 */
[----:B0-----:R-:W-:Y:S01]  /*7550*/  PRMT R91, RZ, 0x7610, R91 ;  /* 0x00007610ff5b7816 */ /* 0x001fe2000000005b */
[----:B----4-:R-:W-:-:S05]  /*7560*/  IMAD.X R97, R122, 0x1, R6, P1 ;  /* 0x000000017a617824 */ /* 0x010fca00008e0606 */
[----:B------:R0:W4:Y:S04]  /*7570*/  @!P0 LDG.E.U16 R91, desc[UR12][R96.64] ;  /* 0x0000000c605b8981 */ /* 0x000128000c1e1500 */
[----:B------:R1:W-:Y:S01]  /*7580*/  STL [R1+0x3c0], R118 ;  /* 0x0003c07601007387 */ /* 0x0003e20000100800 */
[----:B------:R-:W-:-:S03]  /*7590*/  IADD3 RZ, P1, R116, R5, RZ ;  /* 0x0000000574ff7210 */ /* 0x000fc60007f3e0ff */
[----:B-1----:R-:W5:Y:S04]  /*75a0*/  LDL.LU R118, [R1+0x80] ;  /* 0x0000800001767983 */ /* 0x002f680000300800 */
[----:B------:R1:W-:Y:S01]  /*75b0*/  STL [R1+0x3c4], R125 ;  /* 0x0003c47d01007387 */ /* 0x0003e20000100800 */
[----:B0-----:R-:W-:-:S03]  /*75c0*/  PRMT R96, RZ, 0x7610, R96 ;  /* 0x00007610ff607816 */ /* 0x001fc60000000060 */
[----:B-1----:R-:W3:Y:S04]  /*75d0*/  LDL.LU R125, [R1+0x28] ;  /* 0x00002800017d7983 */ /* 0x002ee80000300800 */
[----:B------:R0:W-:Y:S04]  /*75e0*/  STL [R1+0x3c8], R117 ;  /* 0x0003c87501007387 */ /* 0x0001e80000100800 */
[----:B0-----:R-:W3:Y:S04]  /*75f0*/  LDL.LU R117, [R1+0x114] ;  /* 0x0001140001757983 */ /* 0x001ee80000300800 */
[----:B------:R0:W-:Y:S02]  /*7600*/  STL [R1+0x3cc], R122 ;  /* 0x0003cc7a01007387 */ /* 0x0001e40000100800 */
[----:B0-----:R-:W-:-:S05]  /*7610*/  IMAD R122, R106, 0x100, R107 ;  /* 0x000001006a7a7824 */ /* 0x001fca00078e026b */
[----:B------:R0:W-:Y:S02]  /*7620*/  STS.U16 [R122+UR6+0x11400], R90 ;  /* 0x0114005a7a007988 */ /* 0x0001e40008000406 */
[--C-:B0-----:R-:W-:Y:S02]  /*7630*/  IMAD.IADD R90, R116, 0x1, R5.reuse ;  /* 0x00000001745a7824 */ /* 0x101fe400078e0205 */
[----:B------:R-:W-:Y:S04]  /*7640*/  STS.U16 [R122+UR6+0x11800], R21 ;  /* 0x011800157a007988 */ /* 0x000fe80008000406 */
[----:B------:R-:W-:Y:S04]  /*7650*/  STS.U16 [R122+UR6+0x11c00], R89 ;  /* 0x011c00597a007988 */ /* 0x000fe80008000406 */
[----:B------:R0:W-:Y:S02]  /*7660*/  STS.U16 [R122+UR6+0x12000], R20 ;  /* 0x012000147a007988 */ /* 0x0001e40008000406 */
[----:B0-----:R-:W-:-:S02]  /*7670*/  IMAD.IADD R20, R4, 0x1, R5 ;  /* 0x0000000104147824 */ /* 0x001fc400078e0205 */
[----:B----4-:R2:W-:Y:S04]  /*7680*/  STL [R1+0x10], R91 ;  /* 0x0000105b01007387 */ /* 0x0105e80000100800 */
[----:B------:R0:W-:Y:S01]  /*7690*/  STL [R1+0x3d0], R116 ;  /* 0x0003d07401007387 */ /* 0x0001e20000100800 */
[----:B--2---:R-:W-:Y:S01]  /*76a0*/  IMAD.X R91, R124, 0x1, R6, P1 ;  /* 0x000000017c5b7824 */ /* 0x004fe200008e0606 */
[C---:B------:R-:W-:Y:S02]  /*76b0*/  IADD3 RZ, P1, R115.reuse, R5, RZ ;  /* 0x0000000573ff7210 */ /* 0x040fe40007f3e0ff */
[----:B0-----:R-:W-:Y:S02]  /*76c0*/  PRMT R116, RZ, 0x7610, R116 ;  /* 0x00007610ff747816 */ /* 0x001fe40000000074 */
[----:B------:R0:W2:Y:S02]  /*76d0*/  @!P0 LDG.E.U16 R96, desc[UR12][R90.64] ;  /* 0x0000000c5a608981 */ /* 0x0000a4000c1e1500 */
[----:B0-----:R-:W-:-:S02]  /*76e0*/  IMAD.IADD R90, R115, 0x1, R5 ;  /* 0x00000001735a7824 */ /* 0x001fc400078e0205 */
[----:B------:R-:W-:Y:S01]  /*76f0*/  IMAD.X R91, R121, 0x1, R6, P1 ;  /* 0x00000001795b7824 */ /* 0x000fe200008e0606 */
[----:B------:R-:W-:-:S04]  /*7700*/  IADD3 RZ, P1, R114, R5, RZ ;  /* 0x0000000572ff7210 */ /* 0x000fc80007f3e0ff */
[----:B------:R0:W4:Y:S04]  /*7710*/  @!P0 LDG.E.U16 R116, desc[UR12][R90.64] ;  /* 0x0000000c5a748981 */ /* 0x000128000c1e1500 */
[----:B------:R-:W-:Y:S01]  /*7720*/  STL [R1+0x3d4], R124 ;  /* 0x0003d47c01007387 */ /* 0x000fe20000100800 */
[--C-:B0-----:R-:W-:Y:S01]  /*7730*/  IMAD.X R91, R120, 0x1, R6.reuse, P1 ;  /* 0x00000001785b7824 */ /* 0x101fe200008e0606 */
[----:B------:R-:W-:Y:S02]  /*7740*/  IADD3 RZ, P1, R4, R5, RZ ;  /* 0x0000000504ff7210 */ /* 0x000fe40007f3e0ff */
[----:B------:R0:W-:Y:S03]  /*7750*/  STL [R1+0x3d8], R115 ;  /* 0x0003d87301007387 */ /* 0x0001e60000100800 */
[----:B------:R-:W-:Y:S01]  /*7760*/  IMAD.X R21, R123, 0x1, R6, P1 ;  /* 0x000000017b157824 */ /* 0x000fe200008e0606 */
[----:B0-----:R-:W-:-:S06]  /*7770*/  PRMT R115, RZ, 0x7610, R115 ;  /* 0x00007610ff737816 */ /* 0x001fcc0000000073 */
[----:B------:R0:W2:Y:S01]  /*7780*/  @!P0 LDG.E.U16 R115, desc[UR12][R20.64] ;  /* 0x0000000c14738981 */ /* 0x0000a2000c1e1500 */
[----:B------:R-:W-:-:S03]  /*7790*/  IADD3 RZ, P1, R0, R5, RZ ;  /* 0x0000000500ff7210 */ /* 0x000fc60007f3e0ff */
[----:B------:R-:W-:Y:S04]  /*77a0*/  STL [R1+0x3dc], R121 ;  /* 0x0003dc7901007387 */ /* 0x000fe80000100800 */
[----:B------:R-:W-:Y:S04]  /*77b0*/  STL [R1+0x3e0], R114 ;  /* 0x0003e07201007387 */ /* 0x000fe80000100800 */
[----:B------:R-:W-:Y:S01]  /*77c0*/  STL [R1+0x3e4], R120 ;  /* 0x0003e47801007387 */ /* 0x000fe20000100800 */
[----:B0-----:R-:W-:-:S03]  /*77d0*/  IMAD.IADD R20, R0, 0x1, R5 ;  /* 0x0000000100147824 */ /* 0x001fc600078e0205 */
[----:B------:R-:W-:Y:S01]  /*77e0*/  STL [R1+0x3e8], R4 ;  /* 0x0003e80401007387 */ /* 0x000fe20000100800 */
[----:B-----5:R-:W-:-:S03]  /*77f0*/  IMAD.X R21, R118, 0x1, R6, P1 ;  /* 0x0000000176157824 */ /* 0x020fc600008e0606 */
[----:B------:R0:W-:Y:S01]  /*7800*/  STS.U16 [R122+UR6+0x12400], R88 ;  /* 0x012400587a007988 */ /* 0x0001e20008000406 */
[----:B------:R-:W-:-:S03]  /*7810*/  IADD3 RZ, P1, R2, R5, RZ ;  /* 0x0000000502ff7210 */ /* 0x000fc60007f3e0ff */
[----:B------:R-:W-:Y:S01]  /*7820*/  STL [R1+0x3ec], R123 ;  /* 0x0003ec7b01007387 */ /* 0x000fe20000100800 */
[----:B------:R-:W-:Y:S01]  /*7830*/  IMAD.IADD R90, R114, 0x1, R5 ;  /* 0x00000001725a7824 */ /* 0x000fe200078e0205 */
[----:B0-----:R-:W-:-:S06]  /*7840*/  PRMT R88, RZ, 0x7610, R88 ;  /* 0x00007610ff587816 */ /* 0x001fcc0000000058 */
[----:B------:R0:W5:Y:S02]  /*7850*/  @!P0 LDG.E.U16 R88, desc[UR12][R20.64] ;  /* 0x0000000c14588981 */ /* 0x000164000c1e1500 */
[----:B0-----:R-:W-:Y:S02]  /*7860*/  IMAD.IADD R20, R2, 0x1, R5 ;  /* 0x0000000102147824 */ /* 0x001fe400078e0205 */
[----:B---3--:R-:W-:Y:S01]  /*7870*/  IMAD.X R21, R125, 0x1, R6, P1 ;  /* 0x000000017d157824 */ /* 0x008fe200008e0606 */
[----:B----4-:R0:W-:Y:S04]  /*7880*/  STL [R1+0xc], R116 ;  /* 0x00000c7401007387 */ /* 0x0101e80000100800 */
[----:B------:R-:W3:Y:S04]  /*7890*/  LDL R4, [R1+0x78] ;  /* 0x0000780001047983 */ /* 0x000ee80000100800 */
[----:B0-----:R-:W4:Y:S04]  /*78a0*/  LDL R116, [R1+0x108] ;  /* 0x0001080001747983 */ /* 0x001f280000100800 */
[----:B--2---:R0:W-:Y:S04]  /*78b0*/  STL [R1+0x8], R115 ;  /* 0x0000087301007387 */ /* 0x0041e80000100800 */
[----:B------:R-:W2:Y:S04]  /*78c0*/  LDL R114, [R1+0x70] ;  /* 0x0000700001727983 */ /* 0x000ea80000100800 */
[----:B0-----:R-:W5:Y:S04]  /*78d0*/  LDL R115, [R1+0x1d0] ;  /* 0x0001d00001737983 */ /* 0x001f680000100800 */
[----:B------:R0:W-:Y:S02]  /*78e0*/  STL [R1+0x3f0], R0 ;  /* 0x0003f00001007387 */ /* 0x0001e40000100800 */
[----:B0-----:R-:W-:-:S06]  /*78f0*/  PRMT R0, RZ, 0x7610, R0 ;  /* 0x00007610ff007816 */ /* 0x001fcc0000000000 */
[----:B------:R0:W3:Y:S04]  /*7900*/  @!P0 LDG.E.U16 R0, desc[UR12][R20.64] ;  /* 0x0000000c14008981 */ /* 0x0000e8000c1e1500 */
[----:B------:R1:W-:Y:S01]  /*7910*/  STL [R1+0x3f4], R118 ;  /* 0x0003f47601007387 */ /* 0x0003e20000100800 */
[----:B------:R-:W-:-:S03]  /*7920*/  IADD3 RZ, P1, R3, R5, RZ ;  /* 0x0000000503ff7210 */ /* 0x000fc60007f3e0ff */
[----:B-1----:R-:W4:Y:S04]  /*7930*/  LDL.LU R118, [R1+0x1d8] ;  /* 0x0001d80001767983 */ /* 0x002f280000300800 */
[----:B------:R-:W-:Y:S04]  /*7940*/  STL [R1+0x3f8], R2 ;  /* 0x0003f80201007387 */ /* 0x000fe80000100800 */
[----:B------:R1:W-:Y:S01]  /*7950*/  STL [R1+0x3fc], R125 ;  /* 0x0003fc7d01007387 */ /* 0x0003e20000100800 */
[----:B0-----:R-:W-:-:S03]  /*7960*/  IMAD.IADD R20, R3, 0x1, R5 ;  /* 0x0000000103147824 */ /* 0x001fc600078e0205 */
[----:B-1----:R-:W2:Y:S01]  /*7970*/  LDL.LU R125, [R1+0x198] ;  /* 0x00019800017d7983 */ /* 0x002ea20000300800 */
[----:B------:R-:W-:Y:S01]  /*7980*/  IMAD.X R21, R117, 0x1, R6, P1 ;  /* 0x0000000175157824 */ /* 0x000fe200008e0606 */
[----:B------:R-:W-:Y:S02]  /*7990*/  IADD3 RZ, P1, R8, R5, RZ ;  /* 0x0000000508ff7210 */ /* 0x000fe40007f3e0ff */
[----:B------:R0:W-:Y:S01]  /*79a0*/  STS.U16 [R122+UR6+0x12800], R19 ;  /* 0x012800137a007988 */ /* 0x0001e20008000406 */
[----:B------:R-:W-:-:S03]  /*79b0*/  PRMT R119, RZ, 0x7610, R119 ;  /* 0x00007610ff777816 */ /* 0x000fc60000000077 */
[----:B------:R-:W-:Y:S04]  /*79c0*/  STS.U16 [R122+UR6+0x12c00], R23 ;  /* 0x012c00177a007988 */ /* 0x000fe80008000406 */
[----:B------:R1:W-:Y:S01]  /*79d0*/  STS.U16 [R122+UR6+0x13000], R18 ;  /* 0x013000127a007988 */ /* 0x0003e20008000406 */
[----:B0-----:R-:W-:Y:S02]  /*79e0*/  IMAD.X R19, R7, 0x1, R6, P1 ;  /* 0x0000000107137824 */ /* 0x001fe400008e0606 */
[----:B-1----:R-:W-:-:S05]  /*79f0*/  IMAD.IADD R18, R8, 0x1, R5 ;  /* 0x0000000108127824 */ /* 0x002fca00078e0205 */
[----:B------:R-:W5:Y:S04]  /*7a00*/  @!P0 LDG.E.U16 R119, desc[UR12][R18.64] ;  /* 0x0000000c12778981 */ /* 0x000f68000c1e1500 */
[----:B---3--:R0:W-:Y:S04]  /*7a10*/  STL [R1+0x400], R0 ;  /* 0x0004000001007387 */ /* 0x0081e80000100800 */
[----:B0-----:R-:W3:Y:S04]  /*7a20*/  LDL.LU R0, [R1+0x1dc] ;  /* 0x0001dc0001007983 */ /* 0x001ee80000300800 */
[----:B------:R0:W-:Y:S04]  /*7a30*/  STL [R1+0x404], R3 ;  /* 0x0004040301007387 */ /* 0x0001e80000100800 */
[----:B0-----:R-:W4:Y:S01]  /*7a40*/  LDL.LU R3, [R1+0x1a0] ;  /* 0x0001a00001037983 */ /* 0x001f220000300800 */
[----:B------:R-:W-:-:S06]  /*7a50*/  PRMT R23, RZ, 0x7610, R23 ;  /* 0x00007610ff177816 */ /* 0x000fcc0000000017 */
[----:B------:R0:W2:Y:S02]  /*7a60*/  @!P0 LDG.E.U16 R23, desc[UR12][R20.64] ;  /* 0x0000000c14178981 */ /* 0x0000a4000c1e1500 */
[----:B0-----:R-:W-:Y:S02]  /*7a70*/  PRMT R20, RZ, 0x7610, R20 ;  /* 0x00007610ff147816 */ /* 0x001fe40000000014 */
[----:B------:R-:W-:Y:S04]  /*7a80*/  STS.U16 [R122+UR6+0x13400], R22 ;  /* 0x013400167a007988 */ /* 0x000fe80008000406 */
[----:B------:R0:W-:Y:S02]  /*7a90*/  STS.U16 [R122+UR6+0x13800], R9 ;  /* 0x013800097a007988 */ /* 0x0001e40008000406 */
[----:B0-----:R-:W-:-:S02]  /*7aa0*/  PRMT R9, RZ, 0x7610, R9 ;  /* 0x00007610ff097816 */ /* 0x001fc40000000009 */
[----:B------:R-:W-:Y:S01]  /*7ab0*/  PRMT R21, RZ, 0x7610, R21 ;  /* 0x00007610ff157816 */ /* 0x000fe20000000015 */
[----:B------:R-:W-:Y:S04]  /*7ac0*/  STL [R1+0x408], R117 ;  /* 0x0004087501007387 */ /* 0x000fe80000100800 */
[----:B------:R-:W-:Y:S04]  /*7ad0*/  STL [R1+0x40c], R8 ;  /* 0x00040c0801007387 */ /* 0x000fe80000100800 */
[----:B------:R-:W-:Y:S04]  /*7ae0*/  STL [R1+0x410], R7 ;  /* 0x0004100701007387 */ /* 0x000fe80000100800 */
[----:B-----5:R-:W-:Y:S01]  /*7af0*/  STL [R1+0x414], R119 ;  /* 0x0004147701007387 */ /* 0x020fe20000100800 */
[----:B---3--:R-:W-:-:S05]  /*7b00*/  IADD3 R18, P1, R0, R5, RZ ;  /* 0x0000000500127210 */ /* 0x008fca0007f3e0ff */
[----:B----4-:R-:W-:-:S05]  /*7b10*/  IMAD.X R19, R3, 0x1, R6, P1 ;  /* 0x0000000103137824 */ /* 0x010fca00008e0606 */
[----:B------:R0:W3:Y:S02]  /*7b20*/  @!P0 LDG.E.U16 R20, desc[UR12][R18.64] ;  /* 0x0000000c12148981 */ /* 0x0000e4000c1e1500 */
[----:B0-----:R-:W-:-:S05]  /*7b30*/  IADD3 R18, P1, R118, R5, RZ ;  /* 0x0000000576127210 */ /* 0x001fca0007f3e0ff */
[----:B--2---:R-:W-:-:S05]  /*7b40*/  IMAD.X R19, R125, 0x1, R6, P1 ;  /* 0x000000017d137824 */ /* 0x004fca00008e0606 */
[----:B------:R0:W2:Y:S02]  /*7b50*/  @!P0 LDG.E.U16 R9, desc[UR12][R18.64] ;  /* 0x0000000c12098981 */ /* 0x0000a4000c1e1500 */
[----:B0-----:R-:W-:-:S05]  /*7b60*/  IADD3 R18, P1, R116, R5, RZ ;  /* 0x0000000574127210 */ /* 0x001fca0007f3e0ff */
[----:B------:R-:W-:Y:S02]  /*7b70*/  IMAD.X R19, R4, 0x1, R6, P1 ;  /* 0x0000000104137824 */ /* 0x000fe400008e0606 */
[----:B------:R-:W4:Y:S04]  /*7b80*/  LDL R4, [R1+0x1c8] ;  /* 0x0001c80001047983 */ /* 0x000f280000100800 */
[----:B------:R0:W5:Y:S04]  /*7b90*/  @!P0 LDG.E.U16 R21, desc[UR12][R18.64] ;  /* 0x0000000c12158981 */ /* 0x000168000c1e1500 */
[----:B------:R1:W-:Y:S01]  /*7ba0*/  STL [R1+0x31c], R95 ;  /* 0x00031c5f01007387 */ /* 0x0003e20000100800 */
[----:B0-----:R-:W-:-:S03]  /*7bb0*/  IADD3 R18, P1, R95, R5, RZ ;  /* 0x000000055f127210 */ /* 0x001fc60007f3e0ff */
[----:B-1----:R-:W3:Y:S02]  /*7bc0*/  LDL.LU R95, [R1+0x188] ;  /* 0x00018800015f7983 */ /* 0x002ee40000300800 */
[----:B------:R-:W-:Y:S02]  /*7bd0*/  IMAD.X R19, R94, 0x1, R6, P1 ;  /* 0x000000015e137824 */ /* 0x000fe400008e0606 */
[----:B------:R0:W-:Y:S04]  /*7be0*/  STL [R1+0x320], R94 ;  /* 0x0003205e01007387 */ /* 0x0001e80000100800 */
[----:B0-----:R-:W2:Y:S01]  /*7bf0*/  LDL.LU R94, [R1+0xf8] ;  /* 0x0000f800015e7983 */ /* 0x001ea20000300800 */
[----:B------:R-:W-:Y:S02]  /*7c00*/  PRMT R89, RZ, 0x7610, R89 ;  /* 0x00007610ff597816 */ /* 0x000fe40000000059 */
[----:B------:R-:W-:Y:S01]  /*7c10*/  LOP3.LUT R22, R122, 0x40, RZ, 0x3c, !PT ;  /* 0x000000407a167812 */ /* 0x000fe200078e3cff */
[----:B------:R-:W5:Y:S04]  /*7c20*/  LDL R2, [R1+0x68] ;  /* 0x0000680001027983 */ /* 0x000f680000100800 */
[----:B------:R0:W5:Y:S02]  /*7c30*/  @!P0 LDG.E.U16 R89, desc[UR12][R90.64] ;  /* 0x0000000c5a598981 */ /* 0x000164000c1e1500 */
[----:B0-----:R-:W-:-:S06]  /*7c40*/  PRMT R90, RZ, 0x7610, R90 ;  /* 0x00007610ff5a7816 */ /* 0x001fcc000000005a */
[----:B------:R0:W5:Y:S01]  /*7c50*/  @!P0 LDG.E.U16 R90, desc[UR12][R18.64] ;  /* 0x0000000c125a8981 */ /* 0x000162000c1e1500 */
[----:B------:R-:W-:Y:S02]  /*7c60*/  PRMT R91, RZ, 0x7610, R91 ;  /* 0x00007610ff5b7816 */ /* 0x000fe4000000005b */
[----:B0-----:R-:W-:Y:S01]  /*7c70*/  IADD3 R18, P1, R115, R5, RZ ;  /* 0x0000000573127210 */ /* 0x001fe20007f3e0ff */
[----:B------:R-:W-:Y:S04]  /*7c80*/  STS.U16 [R122+UR6+0x13c00], R98 ;  /* 0x013c00627a007988 */ /* 0x000fe80008000406 */
[----:B------:R-:W-:Y:S01]  /*7c90*/  STS.U16 [R22+UR6+0x10a00], R111 ;  /* 0x010a006f16007988 */ /* 0x000fe20008000406 */
[----:B---3--:R-:W-:-:S03]  /*7ca0*/  IMAD.X R19, R95, 0x1, R6, P1 ;  /* 0x000000015f137824 */ /* 0x008fc600008e0606 */
[----:B------:R0:W-:Y:S04]  /*7cb0*/  STL [R1+0x324], R95 ;  /* 0x0003245f01007387 */ /* 0x0001e80000100800 */
[----:B------:R2:W3:Y:S04]  /*7cc0*/  @!P0 LDG.E.U16 R91, desc[UR12][R18.64] ;  /* 0x0000000c125b8981 */ /* 0x0004e8000c1e1500 */
[----:B0-----:R-:W4:Y:S04]  /*7cd0*/  LDL.LU R95, [R1+0x17c] ;  /* 0x00017c00015f7983 */ /* 0x001f280000300800 */
[----:B------:R-:W3:Y:S01]  /*7ce0*/  LDL.LU R111, [R1+0x19c] ;  /* 0x00019c00016f7983 */ /* 0x000ee20000300800 */
[----:B--2---:R-:W-:-:S03]  /*7cf0*/  IADD3 R18, P1, R94, R5, RZ ;  /* 0x000000055e127210 */ /* 0x004fc60007f3e0ff */
[----:B------:R0:W-:Y:S04]  /*7d00*/  STL [R1+0x328], R94 ;  /* 0x0003285e01007387 */ /* 0x0001e80000100800 */
[----:B0-----:R-:W2:Y:S01]  /*7d10*/  LDL.LU R94, [R1+0xf4] ;  /* 0x0000f400015e7983 */ /* 0x001ea20000300800 */
[----:B------:R-:W-:Y:S01]  /*7d20*/  PRMT R97, RZ, 0x7610, R97 ;  /* 0x00007610ff617816 */ /* 0x000fe20000000061 */
[----:B------:R-:W-:Y:S02]  /*7d30*/  IMAD.X R19, R114, 0x1, R6, P1 ;  /* 0x0000000172137824 */ /* 0x000fe400008e0606 */
[----:B------:R0:W-:Y:S04]  /*7d40*/  STS.U16 [R22+UR6+0x10200], R110 ;  /* 0x0102006e16007988 */ /* 0x0001e80008000406 */
[----:B------:R4:W3:Y:S04]  /*7d50*/  @!P0 LDG.E.U16 R97, desc[UR12][R18.64] ;  /* 0x0000000c12618981 */ /* 0x0008e8000c1e1500 */
[----:B------:R1:W-:Y:S04]  /*7d60*/  STS.U16 [R22+UR6+0x10600], R109 ;  /* 0x0106006d16007988 */ /* 0x0003e80008000406 */
[----:B0-----:R-:W3:Y:S04]  /*7d70*/  LDL R110, [R1+0x16c] ;  /* 0x00016c00016e7983 */ /* 0x001ee80000100800 */
[----:B------:R-:W3:Y:S04]  /*7d80*/  LDL R117, [R1+0xe4] ;  /* 0x0000e40001757983 */ /* 0x000ee80000100800 */
[----:B------:R-:W3:Y:S04]  /*7d90*/  LDL R116, [R1+0x1c0] ;  /* 0x0001c00001747983 */ /* 0x000ee80000100800 */
[----:B------:R-:W3:Y:S04]  /*7da0*/  LDL R115, [R1+0x168] ;  /* 0x0001680001737983 */ /* 0x000ee80000100800 */
[----:B-1----:R-:W3:Y:S01]  /*7db0*/  LDL R109, [R1+0xd8] ;  /* 0x0000d800016d7983 */ /* 0x002ee20000100800 */
[----:B----4-:R-:W-:-:S03]  /*7dc0*/  IADD3 R18, P1, R95, R5, RZ ;  /* 0x000000055f127210 */ /* 0x010fc60007f3e0ff */
[----:B------:R0:W-:Y:S04]  /*7dd0*/  STL [R1+0x32c], R95 ;  /* 0x00032c5f01007387 */ /* 0x0001e80000100800 */
[----:B0-----:R-:W4:Y:S01]  /*7de0*/  LDL.LU R95, [R1+0x178] ;  /* 0x00017800015f7983 */ /* 0x001f220000300800 */
[----:B--2---:R-:W-:-:S03]  /*7df0*/  IMAD.X R19, R94, 0x1, R6, P1 ;  /* 0x000000015e137824 */ /* 0x004fc600008e0606 */
[----:B------:R0:W-:Y:S04]  /*7e00*/  STL [R1+0x330], R94 ;  /* 0x0003305e01007387 */ /* 0x0001e80000100800 */
[----:B0-----:R-:W2:Y:S01]  /*7e10*/  LDL.LU R94, [R1+0xe8] ;  /* 0x0000e800015e7983 */ /* 0x001ea20000300800 */
[----:B------:R-:W-:-:S03]  /*7e20*/  PRMT R98, RZ, 0x7610, R98 ;  /* 0x00007610ff627816 */ /* 0x000fc60000000062 */
[----:B------:R-:W3:Y:S04]  /*7e30*/  LDL R8, [R1+0x60] ;  /* 0x0000600001087983 */ /* 0x000ee80000100800 */
[----:B------:R-:W3:Y:S04]  /*7e40*/  LDL R7, [R1+0xd4] ;  /* 0x0000d40001077983 */ /* 0x000ee80000100800 */
[----:B------:R0:W3:Y:S04]  /*7e50*/  @!P0 LDG.E.U16 R98, desc[UR12][R18.64] ;  /* 0x0000000c12628981 */ /* 0x0000e8000c1e1500 */
[----:B------:R2:W-:Y:S01]  /*7e60*/  STS.U16 [R22+UR6+0x11600], R16 ;  /* 0x0116001016007988 */ /* 0x0005e20008000406 */
[----:B0-----:R-:W-:-:S03]  /*7e70*/  IADD3 R18, P1, R4, R5, RZ ;  /* 0x0000000504127210 */ /* 0x001fc60007f3e0ff */
[----:B------:R-:W3:Y:S04]  /*7e80*/  LDL R4, [R1+0x5c] ;  /* 0x00005c0001047983 */ /* 0x000ee80000100800 */
[----:B------:R5:W-:Y:S01]  /*7e90*/  STS.U16 [R22+UR6+0x11200], R17 ;  /* 0x0112001116007988 */ /* 0x000be20008000406 */
[----:B------:R-:W-:Y:S01]  /*7ea0*/  PRMT R99, RZ, 0x7610, R99 ;  /* 0x00007610ff637816 */ /* 0x000fe20000000063 */
[----:B----4-:R-:W-:Y:S02]  /*7eb0*/  IMAD.X R19, R95, 0x1, R6, P1 ;  /* 0x000000015f137824 */ /* 0x010fe400008e0606 */
[----:B------:R-:W-:Y:S04]  /*7ec0*/  STL [R1+0x334], R95 ;  /* 0x0003345f01007387 */ /* 0x000fe80000100800 */
[----:B------:R0:W4:Y:S01]  /*7ed0*/  @!P0 LDG.E.U16 R99, desc[UR12][R18.64] ;  /* 0x0000000c12638981 */ /* 0x000122000c1e1500 */
[----:B--2---:R-:W-:-:S03]  /*7ee0*/  IADD3 R16, P1, R94, R5, RZ ;  /* 0x000000055e107210 */ /* 0x004fc60007f3e0ff */
[----:B------:R1:W-:Y:S02]  /*7ef0*/  STL [R1+0x338], R94 ;  /* 0x0003385e01007387 */ /* 0x0003e40000100800 */
[----:B-----5:R-:W-:Y:S01]  /*7f00*/  IMAD.X R17, R2, 0x1, R6, P1 ;  /* 0x0000000102117824 */ /* 0x020fe200008e0606 */
[----:B0-----:R-:W-:Y:S01]  /*7f10*/  PRMT R18, RZ, 0x7610, R18 ;  /* 0x00007610ff127816 */ /* 0x001fe20000000012 */
[----:B------:R-:W2:Y:S01]  /*7f20*/  LDL R2, [R1+0x15c] ;  /* 0x00015c0001027983 */ /* 0x000ea20000100800 */
[----:B------:R-:W-:-:S03]  /*7f30*/  PRMT R19, RZ, 0x7610, R19 ;  /* 0x00007610ff137816 */ /* 0x000fc60000000013 */
[----:B------:R-:W5:Y:S04]  /*7f40*/  LDL R114, [R1+0xcc] ;  /* 0x0000cc0001727983 */ /* 0x000f680000100800 */
[----:B------:R3:W4:Y:S04]  /*7f50*/  @!P0 LDG.E.U16 R18, desc[UR12][R16.64] ;  /* 0x0000000c10128981 */ /* 0x000728000c1e1500 */
[----:B------:R0:W-:Y:S04]  /*7f60*/  STS.U16 [R22+UR6+0x11e00], R14 ;  /* 0x011e000e16007988 */ /* 0x0001e80008000406 */
[----:B------:R0:W-:Y:S01]  /*7f70*/  STS.U16 [R22+UR6+0x11a00], R15 ;  /* 0x011a000f16007988 */ /* 0x0001e20008000406 */
[----:B---3--:R-:W-:-:S03]  /*7f80*/  IADD3 R16, P1, R110, R5, RZ ;  /* 0x000000056e107210 */ /* 0x008fc60007f3e0ff */
[----:B-1----:R-:W3:Y:S02]  /*7f90*/  LDL.LU R94, [R1+0x170] ;  /* 0x00017000015e7983 */ /* 0x002ee40000300800 */
[--C-:B------:R-:W-:Y:S01]  /*7fa0*/  IMAD.X R17, R117, 0x1, R6.reuse, P1 ;  /* 0x0000000175117824 */ /* 0x100fe200008e0606 */
[----:B0-----:R-:W-:Y:S01]  /*7fb0*/  IADD3 R14, P1, R116, R5, RZ ;  /* 0x00000005740e7210 */ /* 0x001fe20007f3e0ff */
[----:B------:R-:W4:Y:S04]  /*7fc0*/  LDL.LU R95, [R1+0x1c4] ;  /* 0x0001c400015f7983 */ /* 0x000f280000300800 */
[----:B------:R0:W3:Y:S01]  /*7fd0*/  @!P0 LDG.E.U16 R19, desc[UR12][R16.64] ;  /* 0x0000000c10138981 */ /* 0x0000e2000c1e1500 */
[----:B------:R-:W-:-:S03]  /*7fe0*/  IMAD.X R15, R115, 0x1, R6, P1 ;  /* 0x00000001730f7824 */ /* 0x000fc600008e0606 */
[----:B------:R-:W4:Y:S01]  /*7ff0*/  LDL R110, [R1+0xc4] ;  /* 0x0000c400016e7983 */ /* 0x000f220000100800 */
[----:B0-----:R-:W-:-:S06]  /*8000*/  PRMT R16, RZ, 0x7610, R16 ;  /* 0x00007610ff107816 */ /* 0x001fcc0000000010 */
[----:B------:R0:W3:Y:S01]  /*8010*/  @!P0 LDG.E.U16 R16, desc[UR12][R14.64] ;  /* 0x0000000c0e108981 */ /* 0x0000e2000c1e1500 */
[----:B------:R-:W-:-:S03]  /*8020*/  PRMT R17, RZ, 0x7610, R17 ;  /* 0x00007610ff117816 */ /* 0x000fc60000000011 */
[----:B------:R1:W-:Y:S01]  /*8030*/  STS.U16 [R22+UR6+0x12600], R113 ;  /* 0x0126007116007988 */ /* 0x0003e20008000406 */
[----:B0-----:R-:W-:-:S03]  /*8040*/  IADD3 R14, P1, R109, R5, RZ ;  /* 0x000000056d0e7210 */ /* 0x001fc60007f3e0ff */
[----:B------:R-:W3:Y:S02]  /*8050*/  LDL R109, [R1+0x54] ;  /* 0x00005400016d7983 */ /* 0x000ee40000100800 */
[----:B------:R-:W-:Y:S02]  /*8060*/  IMAD.X R15, R8, 0x1, R6, P1 ;  /* 0x00000001080f7824 */ /* 0x000fe400008e0606 */
[----:B-1----:R-:W3:Y:S04]  /*8070*/  LDL.LU R113, [R1+0x110] ;  /* 0x0001100001717983 */ /* 0x002ee80000300800 */
[----:B------:R-:W3:Y:S04]  /*8080*/  LDL R8, [R1+0x150] ;  /* 0x0001500001087983 */ /* 0x000ee80000100800 */
[----:B------:R0:W3:Y:S01]  /*8090*/  @!P0 LDG.E.U16 R17, desc[UR12][R14.64] ;  /* 0x0000000c0e118981 */ /* 0x0000e2000c1e1500 */
[----:B------:R-:W-:-:S03]  /*80a0*/  PRMT R103, RZ, 0x7610, R103 ;  /* 0x00007610ff677816 */ /* 0x000fc60000000067 */
[----:B------:R-:W3:Y:S04]  /*80b0*/  LDL R119, [R1+0xb4] ;  /* 0x0000b40001777983 */ /* 0x000ee80000100800 */
[----:B------:R-:W3:Y:S01]  /*80c0*/  LDL R117, [R1+0x4c] ;  /* 0x00004c0001757983 */ /* 0x000ee20000100800 */
[----:B0-----:R-:W-:-:S03]  /*80d0*/  IADD3 R14, P1, R7, R5, RZ ;  /* 0x00000005070e7210 */ /* 0x001fc60007f3e0ff */
[----:B------:R-:W3:Y:S02]  /*80e0*/  LDL R7, [R1+0xc0] ;  /* 0x0000c00001077983 */ /* 0x000ee40000100800 */
[----:B------:R-:W-:Y:S02]  /*80f0*/  IMAD.X R15, R4, 0x1, R6, P1 ;  /* 0x00000001040f7824 */ /* 0x000fe400008e0606 */
[----:B------:R-:W3:Y:S04]  /*8100*/  LDL R116, [R1+0x140] ;  /* 0x0001400001747983 */ /* 0x000ee80000100800 */
[----:B------:R-:W3:Y:S04]  /*8110*/  LDL R4, [R1+0x1b4] ;  /* 0x0001b40001047983 */ /* 0x000ee80000100800 */
[----:B------:R2:W3:Y:S04]  /*8120*/  @!P0 LDG.E.U16 R103, desc[UR12][R14.64] ;  /* 0x0000000c0e678981 */ /* 0x0004e8000c1e1500 */
[----:B------:R-:W3:Y:S01]  /*8130*/  LDL R115, [R1+0xb0] ;  /* 0x0000b00001737983 */ /* 0x000ee20000100800 */
[----:B--2---:R-:W-:-:S03]  /*8140*/  IADD3 R14, P1, R2, R5, RZ ;  /* 0x00000005020e7210 */ /* 0x004fc60007f3e0ff */
[----:B------:R-:W2:Y:S02]  /*8150*/  LDL R2, [R1+0x14c] ;  /* 0x00014c0001027983 */ /* 0x000ea40000100800 */
[----:B-----5:R-:W-:Y:S02]  /*8160*/  IMAD.X R15, R114, 0x1, R6, P1 ;  /* 0x00000001720f7824 */ /* 0x020fe400008e0606 */
[----:B------:R-:W5:Y:S04]  /*8170*/  LDL R114, [R1+0x1ac] ;  /* 0x0001ac0001727983 */ /* 0x000f680000100800 */
[----:B------:R0:W-:Y:S04]  /*8180*/  STS.U16 [R22+UR6+0x12a00], R112 ;  /* 0x012a007016007988 */ /* 0x0001e80008000406 */
[----:B------:R1:W-:Y:S04]  /*8190*/  STS.U16 [R22+UR6+0x10e00], R108 ;  /* 0x010e006c16007988 */ /* 0x0003e80008000406 */
[----:B0-----:R-:W5:Y:S01]  /*81a0*/  LDL R112, [R1+0x13c] ;  /* 0x00013c0001707983 */ /* 0x001f620000100800 */
[----:B-1----:R-:W-:-:S03]  /*81b0*/  PRMT R108, RZ, 0x7610, R108 ;  /* 0x00007610ff6c7816 */ /* 0x002fc6000000006c */
[----:B------:R4:W-:Y:S04]  /*81c0*/  STS.U16 [R22+UR6+0x12e00], R12 ;  /* 0x012e000c16007988 */ /* 0x0009e80008000406 */
[----:B------:R3:W-:Y:S04]  /*81d0*/  STS.U16 [R22+UR6+0x12200], R13 ;  /* 0x0122000d16007988 */ /* 0x0007e80008000406 */
[----:B------:R0:W5:Y:S01]  /*81e0*/  @!P0 LDG.E.U16 R108, desc[UR12][R14.64] ;  /* 0x0000000c0e6c8981 */ /* 0x000162000c1e1500 */
[----:B----4-:R-:W-:-:S03]  /*81f0*/  IADD3 R12, P1, R110, R5, RZ ;  /* 0x000000056e0c7210 */ /* 0x010fc60007f3e0ff */
[----:B------:R-:W4:Y:S01]  /*8200*/  LDL R110, [R1+0xa4] ;  /* 0x0000a400016e7983 */ /* 0x000f220000100800 */
[----:B0-----:R-:W-:Y:S01]  /*8210*/  PRMT R14, RZ, 0x7610, R14 ;  /* 0x00007610ff0e7816 */ /* 0x001fe2000000000e */
[----:B---3--:R-:W-:Y:S02]  /*8220*/  IMAD.X R13, R109, 0x1, R6, P1 ;  /* 0x000000016d0d7824 */ /* 0x008fe400008e0606 */
[----:B------:R-:W3:Y:S04]  /*8230*/  LDL R109, [R1+0x38] ;  /* 0x00003800016d7983 */ /* 0x000ee80000100800 */
[----:B------:R0:W3:Y:S02]  /*8240*/  @!P0 LDG.E.U16 R14, desc[UR12][R12.64] ;  /* 0x0000000c0c0e8981 */ /* 0x0000e4000c1e1500 */
[----:B0-----:R-:W-:-:S02]  /*8250*/  IADD3 R12, P1, R8, R5, RZ ;  /* 0x00000005080c7210 */ /* 0x001fc40007f3e0ff */
[----:B------:R-:W3:Y:S03]  /*8260*/  LDL R8, [R1+0x130] ;  /* 0x0001300001087983 */ /* 0x000ee60000100800 */
[----:B------:R-:W-:Y:S02]  /*8270*/  IMAD.X R13, R7, 0x1, R6, P1 ;  /* 0x00000001070d7824 */ /* 0x000fe400008e0606 */
[----:B------:R-:W3:Y:S04]  /*8280*/  LDL R7, [R1+0xa0] ;  /* 0x0000a00001077983 */ /* 0x000ee80000100800 */
[----:B------:R0:W-:Y:S04]  /*8290*/  STS.U16 [R22+UR6+0x13600], R10 ;  /* 0x0136000a16007988 */ /* 0x0001e80008000406 */
[----:B------:R2:W-:Y:S01]  /*82a0*/  STS.U16 [R22+UR6+0x13200], R11 ;  /* 0x0132000b16007988 */ /* 0x0005e20008000406 */
[----:B0-----:R-:W-:-:S03]  /*82b0*/  IADD3 R10, P1, R4, R5, RZ ;  /* 0x00000005040a7210 */ /* 0x001fc60007f3e0ff */
[----:B------:R-:W3:Y:S02]  /*82c0*/  LDL R4, [R1+0x1a4] ;  /* 0x0001a40001047983 */ /* 0x000ee40000100800 */
[----:B--2---:R-:W-:Y:S02]  /*82d0*/  IMAD.X R11, R2, 0x1, R6, P1 ;  /* 0x00000001020b7824 */ /* 0x004fe400008e0606 */
[----:B------:R-:W2:Y:S01]  /*82e0*/  LDL R2, [R1+0x12c] ;  /* 0x00012c0001027983 */ /* 0x000ea20000100800 */
[----:B------:R-:W-:-:S06]  /*82f0*/  PRMT R15, RZ, 0x7610, R15 ;  /* 0x00007610ff0f7816 */ /* 0x000fcc000000000f */
[----:B------:R0:W2:Y:S02]  /*8300*/  @!P0 LDG.E.U16 R15, desc[UR12][R12.64] ;  /* 0x0000000c0c0f8981 */ /* 0x0000a4000c1e1500 */
[----:B0-----:R-:W-:-:S06]  /*8310*/  PRMT R12, RZ, 0x7610, R12 ;  /* 0x00007610ff0c7816 */ /* 0x001fcc000000000c */
[----:B------:R0:W2:Y:S01]  /*8320*/  @!P0 LDG.E.U16 R12, desc[UR12][R10.64] ;  /* 0x0000000c0a0c8981 */ /* 0x0000a2000c1e1500 */
[----:B------:R-:W-:Y:S02]  /*8330*/  PRMT R13, RZ, 0x7610, R13 ;  /* 0x00007610ff0d7816 */ /* 0x000fe4000000000d */
[----:B0-----:R-:W-:-:S05]  /*8340*/  IADD3 R10, P1, R119, R5, RZ ;  /* 0x00000005770a7210 */ /* 0x001fca0007f3e0ff */
[----:B------:R-:W-:Y:S01]  /*8350*/  IMAD.X R11, R117, 0x1, R6, P1 ;  /* 0x00000001750b7824 */ /* 0x000fe200008e0606 */
[----:B------:R-:W-:Y:S04]  /*8360*/  STS.U16 [R22+UR6+0x13a00], R92 ;  /* 0x013a005c16007988 */ /* 0x000fe80008000406 */
[----:B------:R0:W2:Y:S04]  /*8370*/  @!P0 LDG.E.U16 R13, desc[UR12][R10.64] ;  /* 0x0000000c0a0d8981 */ /* 0x0000a8000c1e1500 */
[----:B------:R1:W-:Y:S01]  /*8380*/  STS.U16 [R22+UR6+0x13e00], R100 ;  /* 0x013e006416007988 */ /* 0x0003e20008000406 */
[----:B0-----:R-:W-:-:S02]  /*8390*/  IADD3 R10, P1, R116, R5, RZ ;  /* 0x00000005740a7210 */ /* 0x001fc40007f3e0ff */
[----:B-1----:R-:W-:-:S03]  /*83a0*/  PRMT R22, RZ, 0x7610, R22 ;  /* 0x00007610ff167816 */ /* 0x002fc60000000016 */
[----:B------:R-:W-:-:S05]  /*83b0*/  IMAD.X R11, R115, 0x1, R6, P1 ;  /* 0x00000001730b7824 */ /* 0x000fca00008e0606 */
[----:B------:R5:W2:Y:S01]  /*83c0*/  @!P0 LDG.E.U16 R22, desc[UR12][R10.64] ;  /* 0x0000000c0a168981 */ /* 0x000aa2000c1e1500 */
[----:B------:R-:W-:Y:S02]  /*83d0*/  PRMT R92, RZ, 0x7610, R92 ;  /* 0x00007610ff5c7816 */ /* 0x000fe4000000005c */
[----:B-----5:R-:W-:-:S05]  /*83e0*/  IADD3 R10, P1, R114, R5, RZ ;  /* 0x00000005720a7210 */ /* 0x020fca0007f3e0ff */
[----:B------:R-:W-:-:S05]  /*83f0*/  IMAD.X R11, R112, 0x1, R6, P1 ;  /* 0x00000001700b7824 */ /* 0x000fca00008e0606 */
[----:B------:R4:W5:Y:S01]  /*8400*/  @!P0 LDG.E.U16 R92, desc[UR12][R10.64] ;  /* 0x0000000c0a5c8981 */ /* 0x000962000c1e1500 */
[----:B------:R-:W-:Y:S02]  /*8410*/  PRMT R100, RZ, 0x7610, R100 ;  /* 0x00007610ff647816 */ /* 0x000fe40000000064 */
[----:B----4-:R-:W-:Y:S01]  /*8420*/  IADD3 R10, P1, R110, R5, RZ ;  /* 0x000000056e0a7210 */ /* 0x010fe20007f3e0ff */
[----:B------:R-:W-:-:S04]  /*8430*/  IMAD R106, R106, 0x200, R107 ;  /* 0x000002006a6a7824 */ /* 0x000fc800078e026b */
[----:B---3--:R-:W-:Y:S01]  /*8440*/  IMAD.X R11, R109, 0x1, R6, P1 ;  /* 0x000000016d0b7824 */ /* 0x008fe200008e0606 */
[----:B------:R0:W-:Y:S04]  /*8450*/  STS.U16 [R106+UR6], R20 ;  /* 0x000000146a007988 */ /* 0x0001e80008000406 */
[----:B------:R1:W3:Y:S01]  /*8460*/  @!P0 LDG.E.U16 R100, desc[UR12][R10.64] ;  /* 0x0000000c0a648981 */ /* 0x0002e2000c1e1500 */
[----:B0-----:R-:W-:Y:S02]  /*8470*/  PRMT R20, RZ, 0x7610, R20 ;  /* 0x00007610ff147816 */ /* 0x001fe40000000014 */
[----:B-1----:R-:W-:-:S05]  /*8480*/  IADD3 R10, P1, R8, R5, RZ ;  /* 0x00000005080a7210 */ /* 0x002fca0007f3e0ff */
[----:B------:R-:W-:-:S05]  /*8490*/  IMAD.X R11, R7, 0x1, R6, P1 ;  /* 0x00000001070b7824 */ /* 0x000fca00008e0606 */
[----:B------:R0:W4:Y:S04]  /*84a0*/  @!P0 LDG.E.U16 R20, desc[UR12][R10.64] ;  /* 0x0000000c0a148981 */ /* 0x000128000c1e1500 */
[----:B------:R1:W-:Y:S01]  /*84b0*/  STS.U16 [R106+UR6+0x400], R9 ;  /* 0x000400096a007988 */ /* 0x0003e20008000406 */
[----:B0-----:R-:W-:Y:S02]  /*84c0*/  IADD3 R10, P1, R4, R5, RZ ;  /* 0x00000005040a7210 */ /* 0x001fe40007f3e0ff */
[----:B-1----:R-:W-:-:S03]  /*84d0*/  PRMT R9, RZ, 0x7610, R9 ;  /* 0x00007610ff097816 */ /* 0x002fc60000000009 */
[----:B--2---:R-:W-:-:S05]  /*84e0*/  IMAD.X R11, R2, 0x1, R6, P1 ;  /* 0x00000001020b7824 */ /* 0x004fca00008e0606 */
[----:B------:R-:W2:Y:S04]  /*84f0*/  @!P0 LDG.E.U16 R9, desc[UR12][R10.64] ;  /* 0x0000000c0a098981 */ /* 0x000ea8000c1e1500 */
[----:B---3--:R-:W-:Y:S04]  /*8500*/  STL [R1+0x424], R100 ;  /* 0x0004246401007387 */ /* 0x008fe80000100800 */
[----:B----4-:R0:W-:Y:S04]  /*8510*/  STL [R1+0x428], R20 ;  /* 0x0004281401007387 */ /* 0x0101e80000100800 */
[----:B0-----:R-:W3:Y:S04]  /*8520*/  LDL.LU R20, [R1+0x194] ;  /* 0x0001940001147983 */ /* 0x001ee80000300800 */
[----:B------:R-:W4:Y:S04]  /*8530*/  LDL.LU R100, [R1+0x190] ;  /* 0x0001900001647983 */ /* 0x000f280000300800 */
[----:B------:R-:W5:Y:S04]  /*8540*/  LDL.LU R119, [R1+0x1d4] ;  /* 0x0001d40001777983 */ /* 0x000f680000300800 */
[----:B------:R-:W4:Y:S04]  /*8550*/  LDL.LU R7, [R1+0x180] ;  /* 0x0001800001077983 */ /* 0x000f280000300800 */
        /* <DEDUP_REMOVED lines=9> */
[----:B--2---:R0:W-:Y:S04]  /*85f0*/  STL [R1+0x420], R9 ;  /* 0x0004200901007387 */ /* 0x0041e80000100800 */
[----:B0-----:R-:W2:Y:S01]  /*8600*/  LDL.LU R9, [R1+0x10c] ;  /* 0x00010c0001097983 */ /* 0x001ea20000300800 */
[----:B------:R-:W0:Y:S01]  /*8610*/  S2R R2, SR_TID.X ;  /* 0x0000000000027919 */ /* 0x000e220000002100 */
[----:B------:R-:W-:-:S02]  /*8620*/  IADD3 R10, P1, R111, R5, RZ ;  /* 0x000000056f0a7210 */ /* 0x000fc40007f3e0ff */
[----:B------:R1:W-:Y:S03]  /*8630*/  STS.U16 [R106+UR6+0x5c00], R102 ;  /* 0x005c00666a007988 */ /* 0x0003e60008000406 */
[----:B------:R-:W-:Y:S01]  /*8640*/  IMAD.X R11, R113, 0x1, R6, P1 ;  /* 0x00000001710b7824 */ /* 0x000fe200008e0606 */
[----:B-1----:R-:W-:-:S06]  /*8650*/  PRMT R102, RZ, 0x7610, R102 ;  /* 0x00007610ff667816 */ /* 0x002fcc0000000066 */
[----:B------:R1:W5:Y:S01]  /*8660*/  @!P0 LDG.E.U16 R102, desc[UR12][R10.64] ;  /* 0x0000000c0a668981 */ /* 0x000362000c1e1500 */
[C---:B0-----:R-:W-:Y:S01]  /*8670*/  IMAD.SHL.U32 R107, R2.reuse, 0x2, RZ ;  /* 0x00000002026b7824 */ /* 0x041fe200078e00ff */
[----:B-1----:R-:W-:-:S04]  /*8680*/  LOP3.LUT R10, R2, 0x180, RZ, 0xc0, !PT ;  /* 0x00000180020a7812 */ /* 0x002fc800078ec0ff */
[----:B------:R-:W-:Y:S02]  /*8690*/  LOP3.LUT R107, R107, 0x7e, RZ, 0xc0, !PT ;  /* 0x0000007e6b6b7812 */ /* 0x000fe400078ec0ff */
[----:B------:R-:W-:Y:S02]  /*86a0*/  SHF.R.U32.HI R10, RZ, 0x3, R10 ;  /* 0x00000003ff0a7819 */ /* 0x000fe4000001160a */
[----:B------:R-:W-:-:S04]  /*86b0*/  LOP3.LUT R107, R107, 0x180, R2, 0xf8, !PT ;  /* 0x000001806b6b7812 */ /* 0x000fc800078ef802 */
[----:B------:R-:W-:Y:S01]  /*86c0*/  LOP3.LUT R107, R107, R10, RZ, 0x3c, !PT ;  /* 0x0000000a6b6b7212 */ /* 0x000fe200078e3cff */
[----:B------:R0:W-:Y:S02]  /*86d0*/  STS.U16 [R106+UR6+0x6000], R104 ;  /* 0x006000686a007988 */ /* 0x0001e40008000406 */
[----:B0-----:R-:W-:Y:S02]  /*86e0*/  PRMT R104, RZ, 0x7610, R104 ;  /* 0x00007610ff687816 */ /* 0x001fe40000000068 */
[----:B---3--:R-:W-:-:S05]  /*86f0*/  IADD3 R10, P1, R20, R5, RZ ;  /* 0x00000005140a7210 */ /* 0x008fca0007f3e0ff */
[----:B--2---:R-:W-:-:S05]  /*8700*/  IMAD.X R11, R9, 0x1, R6, P1 ;  /* 0x00000001090b7824 */ /* 0x004fca00008e0606 */
[----:B------:R-:W2:Y:S04]  /*8710*/  @!P0 LDG.E.U16 R104, desc[UR12][R10.64] ;  /* 0x0000000c0a688981 */ /* 0x000ea8000c1e1500 */
[----:B------:R0:W-:Y:S04]  /*8720*/  STL [R1+0x33c], R111 ;  /* 0x00033c6f01007387 */ /* 0x0001e80000100800 */
[----:B0-----:R-:W3:Y:S04]  /*8730*/  LDL.LU R111, [R1+0x164] ;  /* 0x00016400016f7983 */ /* 0x001ee80000300800 */
[----:B------:R0:W-:Y:S04]  /*8740*/  STL [R1+0x340], R113 ;  /* 0x0003407101007387 */ /* 0x0001e80000100800 */
[----:B0-----:R-:W3:Y:S04]  /*8750*/  LDL.LU R113, [R1+0xdc] ;  /* 0x0000dc0001717983 */ /* 0x001ee80000300800 */
[----:B-----5:R0:W-:Y:S04]  /*8760*/  STL [R1+0x418], R102 ;  /* 0x0004186601007387 */ /* 0x0201e80000100800 */
[----:B0-----:R-:W5:Y:S04]  /*8770*/  LDL.LU R102, [R1+0xec] ;  /* 0x0000ec0001667983 */ /* 0x001f680000300800 */
[----:B------:R-:W3:Y:S04]  /*8780*/  LDL R8, [R1+0xd0] ;  /* 0x0000d00001087983 */ /* 0x000ee80000100800 */
[----:B------:R-:W3:Y:S04]  /*8790*/  LDL R2, [R1+0x154] ;  /* 0x0001540001027983 */ /* 0x000ee80000100800 */
[----:B--2---:R0:W-:Y:S04]  /*87a0*/  STL [R1+0x41c], R104 ;  /* 0x00041c6801007387 */ /* 0x0041e80000100800 */
[----:B0-----:R-:W2:Y:S01]  /*87b0*/  LDL.LU R104, [R1+0xf0] ;  /* 0x0000f00001687983 */ /* 0x001ea20000300800 */
[----:B------:R-:W-:-:S03]  /*87c0*/  IADD3 R10, P1, R119, R5, RZ ;  /* 0x00000005770a7210 */ /* 0x000fc60007f3e0ff */
[----:B------:R0:W-:Y:S02]  /*87d0*/  STS.U16 [R106+UR6+0x6800], R101 ;  /* 0x006800656a007988 */ /* 0x0001e40008000406 */
[----:B----4-:R-:W-:Y:S01]  /*87e0*/  IMAD.X R11, R100, 0x1, R6, P1 ;  /* 0x00000001640b7824 */ /* 0x010fe200008e0606 */
[----:B0-----:R-:W-:Y:S01]  /*87f0*/  PRMT R101, RZ, 0x7610, R101 ;  /* 0x00007610ff657816 */ /* 0x001fe20000000065 */
[----:B------:R0:W-:Y:S05]  /*8800*/  STS.U16 [R106+UR6+0x6c00], R93 ;  /* 0x006c005d6a007988 */ /* 0x0001ea0008000406 */
[----:B------:R1:W4:Y:S01]  /*8810*/  @!P0 LDG.E.U16 R101, desc[UR12][R10.64] ;  /* 0x0000000c0a658981 */ /* 0x000322000c1e1500 */
[----:B0-----:R-:W-:-:S02]  /*8820*/  PRMT R93, RZ, 0x7610, R93 ;  /* 0x00007610ff5d7816 */ /* 0x001fc4000000005d */
[----:B-1----:R-:W-:-:S05]  /*8830*/  IADD3 R10, P1, R4, R5, RZ ;  /* 0x00000005040a7210 */ /* 0x002fca0007f3e0ff */
[----:B------:R-:W-:Y:S01]  /*8840*/  IMAD.X R11, R123, 0x1, R6, P1 ;  /* 0x000000017b0b7824 */ /* 0x000fe200008e0606 */
[----:B------:R0:W-:Y:S04]  /*8850*/  STS.U16 [R106+UR6+0x7000], R96 ;  /* 0x007000606a007988 */ /* 0x0001e80008000406 */
[----:B------:R1:W4:Y:S01]  /*8860*/  @!P0 LDG.E.U16 R93, desc[UR12][R10.64] ;  /* 0x0000000c0a5d8981 */ /* 0x000322000c1e1500 */
[----:B0-----:R-:W-:Y:S02]  /*8870*/  PRMT R96, RZ, 0x7610, R96 ;  /* 0x00007610ff607816 */ /* 0x001fe40000000060 */
        /* <DEDUP_REMOVED lines=9> */
[----:B0-----:R-:W-:-:S03]  /*8910*/  PRMT R88, RZ, 0x7610, R88 ;  /* 0x00007610ff587816 */ /* 0x001fc60000000058 */
[----:B------:R0:W-:Y:S02]  /*8920*/  STS.U16 [R106+UR6+0x7c00], R23 ;  /* 0x007c00176a007988 */ /* 0x0001e40008000406 */
[----:B0-----:R-:W-:Y:S02]  /*8930*/  PRMT R23, RZ, 0x7610, R23 ;  /* 0x00007610ff177816 */ /* 0x001fe40000000017 */
[----:B------:R0:W-:Y:S04]  /*8940*/  STS.U16 [R106+UR6+0x800], R21 ;  /* 0x000800156a007988 */ /* 0x0001e80008000406 */
[----:B------:R-:W-:Y:S01]  /*8950*/  STL [R1+0x344], R95 ;  /* 0x0003445f01007387 */ /* 0x000fe20000100800 */
[----:B0-----:R-:W-:-:S03]  /*8960*/  PRMT R21, RZ, 0x7610, R21 ;  /* 0x00007610ff157816 */ /* 0x001fc60000000015 */
[----:B------:R0:W-:Y:S02]  /*8970*/  STS.U16 [R106+UR6+0xc00], R90 ;  /* 0x000c005a6a007988 */ /* 0x0001e40008000406 */
[----:B0-----:R-:W-:Y:S02]  /*8980*/  PRMT R90, RZ, 0x7610, R90 ;  /* 0x00007610ff5a7816 */ /* 0x001fe4000000005a */
[----:B--2---:R-:W-:-:S05]  /*8990*/  IADD3 R10, P1, R104, R5, RZ ;  /* 0x00000005680a7210 */ /* 0x004fca0007f3e0ff */
[----:B------:R-:W-:-:S05]  /*89a0*/  IMAD.X R11, R116, 0x1, R6, P1 ;  /* 0x00000001740b7824 */ /* 0x000fca00008e0606 */
[----:B------:R0:W2:Y:S02]  /*89b0*/  @!P0 LDG.E.U16 R88, desc[UR12][R10.64] ;  /* 0x0000000c0a588981 */ /* 0x0000a4000c1e1500 */
[----:B0-----:R-:W-:-:S05]  /*89c0*/  IADD3 R10, P1, R124, R5, RZ ;  /* 0x000000057c0a7210 */ /* 0x001fca0007f3e0ff */
[----:B-----5:R-:W-:-:S05]  /*89d0*/  IMAD.X R11, R102, 0x1, R6, P1 ;  /* 0x00000001660b7824 */ /* 0x020fca00008e0606 */
[----:B------:R0:W5:Y:S02]  /*89e0*/  @!P0 LDG.E.U16 R23, desc[UR12][R10.64] ;  /* 0x0000000c0a178981 */ /* 0x000164000c1e1500 */
[-C--:B0-----:R-:W-:Y:S02]  /*89f0*/  IADD3 R10, P1, R95, R5.reuse, RZ ;  /* 0x000000055f0a7210 */ /* 0x081fe40007f3e0ff */
[----:B------:R-:W4:Y:S03]  /*8a00*/  LDL.LU R95, [R1+0x1bc] ;  /* 0x0001bc00015f7983 */ /* 0x000f260000300800 */
[----:B------:R-:W-:Y:S01]  /*8a10*/  IMAD.X R11, R94, 0x1, R6, P1 ;  /* 0x000000015e0b7824 */ /* 0x000fe200008e0606 */
[----:B------:R0:W-:Y:S04]  /*8a20*/  STL [R1+0x348], R94 ;  /* 0x0003485e01007387 */ /* 0x0001e80000100800 */
[----:B------:R1:W2:Y:S04]  /*8a30*/  @!P0 LDG.E.U16 R21, desc[UR12][R10.64] ;  /* 0x0000000c0a158981 */ /* 0x0002a8000c1e1500 */
[----:B0-----:R-:W5:Y:S01]  /*8a40*/  LDL.LU R94, [R1+0x160] ;  /* 0x00016000015e7983 */ /* 0x001f620000300800 */
[----:B-1----:R-:W-:-:S05]  /*8a50*/  IADD3 R10, P1, R120, R5, RZ ;  /* 0x00000005780a7210 */ /* 0x002fca0007f3e0ff */
[--C-:B------:R-:W-:Y:S01]  /*8a60*/  IMAD.X R11, R122, 0x1, R6.reuse, P1 ;  /* 0x000000017a0b7824 */ /* 0x100fe200008e0606 */
[----:B---3--:R0:W-:Y:S04]  /*8a70*/  STL [R1+0x34c], R111 ;  /* 0x00034c6f01007387 */ /* 0x0081e80000100800 */
[----:B------:R1:W3:Y:S02]  /*8a80*/  @!P0 LDG.E.U16 R90, desc[UR12][R10.64] ;  /* 0x0000000c0a5a8981 */ /* 0x0002e4000c1e1500 */
[----:B-1----:R-:W-:Y:S02]  /*8a90*/  IADD3 R10, P1, R111, R5, RZ ;  /* 0x000000056f0a7210 */ /* 0x002fe40007f3e0ff */
[----:B0-----:R-:W2:Y:S04]  /*8aa0*/  LDL.LU R111, [R1+0x58] ;  /* 0x00005800016f7983 */ /* 0x001ea80000300800 */
[----:B------:R0:W-:Y:S01]  /*8ab0*/  STS.U16 [R106+UR6+0x1000], R91 ;  /* 0x0010005b6a007988 */ /* 0x0001e20008000406 */
[----:B------:R-:W-:-:S03]  /*8ac0*/  IMAD.X R11, R113, 0x1, R6, P1 ;  /* 0x00000001710b7824 */ /* 0x000fc600008e0606 */
[----:B------:R1:W-:Y:S01]  /*8ad0*/  STL [R1+0x350], R113 ;  /* 0x0003507101007387 */ /* 0x0003e20000100800 */
[----:B0-----:R-:W-:-:S03]  /*8ae0*/  PRMT R91, RZ, 0x7610, R91 ;  /* 0x00007610ff5b7816 */ /* 0x001fc6000000005b */
[----:B-1----:R-:W3:Y:S04]  /*8af0*/  LDL.LU R113, [R1+0x158] ;  /* 0x0001580001717983 */ /* 0x002ee80000300800 */
[----:B------:R4:W3:Y:S04]  /*8b00*/  @!P0 LDG.E.U16 R91, desc[UR12][R10.64] ;  /* 0x0000000c0a5b8981 */ /* 0x0008e8000c1e1500 */
[----:B------:R0:W-:Y:S02]  /*8b10*/  STS.U16 [R106+UR6+0x1400], R97 ;  /* 0x001400616a007988 */ /* 0x0001e40008000406 */
[----:B0-----:R-:W-:-:S02]  /*8b20*/  PRMT R97, RZ, 0x7610, R97 ;  /* 0x00007610ff617816 */ /* 0x001fc40000000061 */
[----:B----4-:R-:W-:Y:S01]  /*8b30*/  IADD3 R10, P1, R95, R5, RZ ;  /* 0x000000055f0a7210 */ /* 0x010fe20007f3e0ff */
[----:B------:R0:W-:Y:S04]  /*8b40*/  STL [R1+0x354], R95 ;  /* 0x0003545f01007387 */ /* 0x0001e80000100800 */
[----:B0-----:R-:W4:Y:S01]  /*8b50*/  LDL.LU R95, [R1+0xc8] ;  /* 0x0000c800015f7983 */ /* 0x001f220000300800 */
[----:B-----5:R-:W-:-:S03]  /*8b60*/  IMAD.X R11, R94, 0x1, R6, P1 ;  /* 0x000000015e0b7824 */ /* 0x020fc600008e0606 */
[----:B------:R0:W-:Y:S04]  /*8b70*/  STL [R1+0x358], R94 ;  /* 0x0003585e01007387 */ /* 0x0001e80000100800 */
[----:B------:R1:W5:Y:S04]  /*8b80*/  @!P0 LDG.E.U16 R97, desc[UR12][R10.64] ;  /* 0x0000000c0a618981 */ /* 0x000368000c1e1500 */
[----:B0-----:R-:W5:Y:S01]  /*8b90*/  LDL.LU R94, [R1+0x1b8] ;  /* 0x0001b800015e7983 */ /* 0x001f620000300800 */
[----:B-1----:R-:W-:-:S03]  /*8ba0*/  IADD3 R10, P1, R8, R5, RZ ;  /* 0x00000005080a7210 */ /* 0x002fc60007f3e0ff */
[----:B------:R-:W5:Y:S02]  /*8bb0*/  LDL R8, [R1+0x1b0] ;  /* 0x0001b00001087983 */ /* 0x000f640000100800 */
[----:B--2---:R-:W-:Y:S02]  /*8bc0*/  IMAD.X R11, R111, 0x1, R6, P1 ;  /* 0x000000016f0b7824 */ /* 0x004fe400008e0606 */
[----:B------:R0:W-:Y:S04]  /*8bd0*/  STL [R1+0x35c], R111 ;  /* 0x00035c6f01007387 */ /* 0x0001e80000100800 */
[----:B0-----:R-:W2:Y:S04]  /*8be0*/  LDL.LU R111, [R1+0xbc] ;  /* 0x0000bc00016f7983 */ /* 0x001ea80000300800 */
[----:B------:R0:W-:Y:S02]  /*8bf0*/  STS.U16 [R106+UR6+0x1800], R98 ;  /* 0x001800626a007988 */ /* 0x0001e40008000406 */
[----:B0-----:R-:W-:-:S02]  /*8c00*/  PRMT R98, RZ, 0x7610, R98 ;  /* 0x00007610ff627816 */ /* 0x001fc40000000062 */
[----:B---3--:R0:W-:Y:S04]  /*8c10*/  STL [R1+0x360], R113 ;  /* 0x0003607101007387 */ /* 0x0081e80000100800 */
[----:B------:R1:W3:Y:S04]  /*8c20*/  @!P0 LDG.E.U16 R98, desc[UR12][R10.64] ;  /* 0x0000000c0a628981 */ /* 0x0002e8000c1e1500 */
[----:B------:R0:W-:Y:S01]  /*8c30*/  STS.U16 [R106+UR6+0x1c00], R99 ;  /* 0x001c00636a007988 */ /* 0x0001e20008000406 */
[----:B-1----:R-:W-:-:S03]  /*8c40*/  IADD3 R10, P1, R113, R5, RZ ;  /* 0x00000005710a7210 */ /* 0x002fc60007f3e0ff */
[----:B0-----:R-:W3:Y:S01]  /*8c50*/  LDL.LU R113, [R1+0x50] ;  /* 0x0000500001717983 */ /* 0x001ee20000300800 */
[----:B------:R-:W-:-:S03]  /*8c60*/  PRMT R99, RZ, 0x7610, R99 ;  /* 0x00007610ff637816 */ /* 0x000fc60000000063 */
[----:B------:R0:W-:Y:S02]  /*8c70*/  STS.U16 [R106+UR6+0x2000], R18 ;  /* 0x002000126a007988 */ /* 0x0001e40008000406 */
[----:B0-----:R-:W-:Y:S01]  /*8c80*/  PRMT R18, RZ, 0x7610, R18 ;  /* 0x00007610ff127816 */ /* 0x001fe20000000012 */
[----:B----4-:R-:W-:Y:S01]  /*8c90*/  IMAD.X R11, R95, 0x1, R6, P1 ;  /* 0x000000015f0b7824 */ /* 0x010fe200008e0606 */
[----:B------:R0:W-:Y:S04]  /*8ca0*/  STL [R1+0x364], R95 ;  /* 0x0003645f01007387 */ /* 0x0001e80000100800 */
[----:B------:R5:W4:Y:S04]  /*8cb0*/  @!P0 LDG.E.U16 R99, desc[UR12][R10.64] ;  /* 0x0000000c0a638981 */ /* 0x000b28000c1e1500 */
[----:B0-----:R-:W4:Y:S01]  /*8cc0*/  LDL.LU R95, [R1+0x148] ;  /* 0x00014800015f7983 */ /* 0x001f220000300800 */
[----:B-----5:R-:W-:-:S03]  /*8cd0*/  IADD3 R10, P1, R94, R5, RZ ;  /* 0x000000055e0a7210 */ /* 0x020fc60007f3e0ff */
[----:B------:R0:W-:Y:S02]  /*8ce0*/  STL [R1+0x368], R94 ;  /* 0x0003685e01007387 */ /* 0x0001e40000100800 */
[----:B------:R-:W-:-:S05]  /*8cf0*/  IMAD.X R11, R2, 0x1, R6, P1 ;  /* 0x00000001020b7824 */ /* 0x000fca00008e0606 */
[----:B------:R2:W5:Y:S04]  /*8d00*/  @!P0 LDG.E.U16 R18, desc[UR12][R10.64] ;  /* 0x0000000c0a128981 */ /* 0x000568000c1e1500 */
[----:B0-----:R-:W5:Y:S04]  /*8d10*/  LDL.LU R94, [R1+0xb8] ;  /* 0x0000b800015e7983 */ /* 0x001f680000300800 */
[----:B------:R-:W5:Y:S01]  /*8d20*/  LDL R2, [R1+0xa8] ;  /* 0x0000a80001027983 */ /* 0x000f620000100800 */
[----:B--2---:R-:W-:-:S03]  /*8d30*/  IADD3 R10, P1, R111, R5, RZ ;  /* 0x000000056f0a7210 */ /* 0x004fc60007f3e0ff */
[----:B------:R0:W-:Y:S04]  /*8d40*/  STL [R1+0x36c], R111 ;  /* 0x00036c6f01007387 */ /* 0x0001e80000100800 */
[----:B0-----:R-:W2:Y:S04]  /*8d50*/  LDL.LU R111, [R1+0x144] ;  /* 0x00014400016f7983 */ /* 0x001ea80000300800 */
[----:B------:R0:W-:Y:S02]  /*8d60*/  STS.U16 [R106+UR6+0x2400], R19 ;  /* 0x002400136a007988 */ /* 0x0001e40008000406 */
[----:B0-----:R-:W-:Y:S01]  /*8d70*/  PRMT R19, RZ, 0x7610, R19 ;  /* 0x00007610ff137816 */ /* 0x001fe20000000013 */
[----:B---3--:R-:W-:Y:S01]  /*8d80*/  IMAD.X R11, R113, 0x1, R6, P1 ;  /* 0x00000001710b7824 */ /* 0x008fe200008e0606 */
[----:B------:R0:W-:Y:S04]  /*8d90*/  STL [R1+0x370], R113 ;  /* 0x0003707101007387 */ /* 0x0001e80000100800 */
[----:B------:R4:W3:Y:S04]  /*8da0*/  @!P0 LDG.E.U16 R19, desc[UR12][R10.64] ;  /* 0x0000000c0a138981 */ /* 0x0008e8000c1e1500 */
[----:B0-----:R-:W3:Y:S04]  /*8db0*/  LDL.LU R113, [R1+0xac] ;  /* 0x0000ac0001717983 */ /* 0x001ee80000300800 */
[----:B------:R0:W-:Y:S02]  /*8dc0*/  STS.U16 [R106+UR6+0x2800], R16 ;  /* 0x002800106a007988 */ /* 0x0001e40008000406 */
[----:B0-----:R-:W-:Y:S01]  /*8dd0*/  PRMT R16, RZ, 0x7610, R16 ;  /* 0x00007610ff107816 */ /* 0x001fe20000000010 */
[----:B------:R-:W-:Y:S01]  /*8de0*/  IMAD.MOV.U32 R110, RZ, RZ, R0 ;  /* 0x000000ffff6e7224 */ /* 0x000fe200078e0000 */
        /* <DEDUP_REMOVED lines=14> */
[----:B------:R0:W-:Y:S04]  /*8ed0*/  STS.U16 [R106+UR6+0x3000], R103 ;  /* 0x003000676a007988 */ /* 0x0001e80008000406 */
[----:B------:R1:W2:Y:S04]  /*8ee0*/  @!P0 LDG.E.U16 R17, desc[UR12][R10.64] ;  /* 0x0000000c0a118981 */ /* 0x0002a8000c1e1500 */
[----:B---3--:R3:W-:Y:S01]  /*8ef0*/  STL [R1+0x380], R113 ;  /* 0x0003807101007387 */ /* 0x0087e20000100800 */
[----:B0-----:R-:W-:Y:S02]  /*8f00*/  PRMT R103, RZ, 0x7610, R103 ;  /* 0x00007610ff677816 */ /* 0x001fe40000000067 */
[----:B-1----:R-:W-:-:S02]  /*8f10*/  IADD3 R10, P1, R113, R5, RZ ;  /* 0x00000005710a7210 */ /* 0x002fc40007f3e0ff */
[----:B---3--:R-:W3:Y:S04]  /*8f20*/  LDL.LU R113, [R1+0x134] ;  /* 0x0001340001717983 */ /* 0x008ee80000300800 */
        /* <DEDUP_REMOVED lines=10> */
[----:B0-----:R-:W5:Y:S01]  /*8fd0*/  LDL.LU R94, [R1+0x34] ;  /* 0x00003400015e7983 */ /* 0x001f620000300800 */
[----:B--2---:R-:W-:-:S03]  /*8fe0*/  IADD3 R10, P1, R111, R5, RZ ;  /* 0x000000056f0a7210 */ /* 0x004fc60007f3e0ff */
[----:B------:R0:W-:Y:S04]  /*8ff0*/  STL [R1+0x38c], R111 ;  /* 0x00038c6f01007387 */ /* 0x0001e80000100800 */
[----:B0-----:R-:W2:Y:S04]  /*9000*/  LDL.LU R111, [R1+0x98] ;  /* 0x00009800016f7983 */ /* 0x001ea80000300800 */
[----:B------:R0:W-:Y:S04]  /*9010*/  STS.U16 [R106+UR6+0x3800], R14 ;  /* 0x0038000e6a007988 */ /* 0x0001e80008000406 */
[----:B------:R1:W-:Y:S01]  /*9020*/  STS.U16 [R106+UR6+0x3c00], R15 ;  /* 0x003c000f6a007988 */ /* 0x0003e20008000406 */
[----:B------:R-:W-:-:S03]  /*9030*/  IMAD.MOV.U32 R109, RZ, RZ, R3 ;  /* 0x000000ffff6d7224 */ /* 0x000fc600078e0003 */
[----:B------:R1:W-:Y:S01]  /*9040*/  STS.U16 [R106+UR6+0x4000], R12 ;  /* 0x0040000c6a007988 */ /* 0x0003e20008000406 */
[----:B0-----:R-:W-:-:S03]  /*9050*/  PRMT R14, RZ, 0x7610, R14 ;  /* 0x00007610ff0e7816 */ /* 0x001fc6000000000e */
[----:B------:R-:W2:Y:S01]  /*9060*/  LDL.LU R8, [R1+0x20] ;  /* 0x0000200001087983 */ /* 0x000ea20000300800 */
[----:B---3--:R-:W-:Y:S01]  /*9070*/  IMAD.X R11, R113, 0x1, R6, P1 ;  /* 0x00000001710b7824 */ /* 0x008fe200008e0606 */
[----:B-1----:R-:W-:Y:S02]  /*9080*/  PRMT R15, RZ, 0x7610, R15 ;  /* 0x00007610ff0f7816 */ /* 0x002fe4000000000f */
[----:B------:R-:W3:Y:S04]  /*9090*/  LDL.LU R117, [R1+0x1c] ;  /* 0x00001c0001757983 */ /* 0x000ee80000300800 */
[----:B------:R4:W3:Y:S01]  /*90a0*/  @!P0 LDG.E.U16 R14, desc[UR12][R10.64] ;  /* 0x0000000c0a0e8981 */ /* 0x0008e2000c1e1500 */
[----:B------:R-:W-:-:S03]  /*90b0*/  PRMT R12, RZ, 0x7610, R12 ;  /* 0x00007610ff0c7816 */ /* 0x000fc6000000000c */
[----:B------:R0:W-:Y:S01]  /*90c0*/  STS.U16 [R106+UR6+0x3400], R108 ;  /* 0x0034006c6a007988 */ /* 0x0001e20008000406 */
[----:B------:R-:W-:-:S03]  /*90d0*/  IMAD.MOV.U32 R112, RZ, RZ, R118 ;  /* 0x000000ffff707224 */ /* 0x000fc600078e0076 */
[----:B------:R-:W3:Y:S01]  /*90e0*/  LDL.LU R3, [R1+0x18] ;  /* 0x0000180001037983 */ /* 0x000ee20000300800 */
[----:B0-----:R-:W-:-:S03]  /*90f0*/  IMAD.MOV.U32 R108, RZ, RZ, R125 ;  /* 0x000000ffff6c7224 */ /* 0x001fc600078e007d */
[----:B------:R0:W-:Y:S04]  /*9100*/  STS.U16 [R106+UR6+0x4400], R13 ;  /* 0x0044000d6a007988 */ /* 0x0001e80008000406 */
[----:B------:R1:W-:Y:S01]  /*9110*/  STS.U16 [R106+UR6+0x4c00], R92 ;  /* 0x004c005c6a007988 */ /* 0x0003e20008000406 */
[----:B0-----:R-:W-:Y:S02]  /*9120*/  IMAD.MOV.U32 R13, RZ, RZ, R100 ;  /* 0x000000ffff0d7224 */ /* 0x001fe400078e0064 */
[----:B-1----:R-:W-:Y:S01]  /*9130*/  IMAD.MOV.U32 R92, RZ, RZ, R9 ;  /* 0x000000ffff5c7224 */ /* 0x002fe200078e0009 */
[----:B----4-:R-:W-:-:S05]  /*9140*/  IADD3 R10, P1, R95, R5, RZ ;  /* 0x000000055f0a7210 */ /* 0x010fca0007f3e0ff */
[----:B-----5:R-:W-:-:S05]  /*9150*/  IMAD.X R11, R94, 0x1, R6, P1 ;  /* 0x000000015e0b7824 */ /* 0x020fca00008e0606 */
[----:B------:R0:W4:Y:S02]  /*9160*/  @!P0 LDG.E.U16 R15, desc[UR12][R10.64] ;  /* 0x0000000c0a0f8981 */ /* 0x000124000c1e1500 */
[----:B0-----:R-:W-:Y:S02]  /*9170*/  IADD3 R10, P1, R0, R5, RZ ;  /* 0x00000005000a7210 */ /* 0x001fe40007f3e0ff */
[----:B------:R-:W5:Y:S03]  /*9180*/  LDL.LU R0, [R1+0x14] ;  /* 0x0000140001007983 */ /* 0x000f660000300800 */
[----:B--2---:R-:W-:Y:S01]  /*9190*/  IMAD.X R11, R111, 0x1, R6, P1 ;  /* 0x000000016f0b7824 */ /* 0x004fe200008e0606 */
[----:B------:R-:W2:Y:S04]  /*91a0*/  LDL.LU R125, [R1+0x10] ;  /* 0x00001000017d7983 */ /* 0x000ea80000300800 */
[----:B------:R-:W4:Y:S04]  /*91b0*/  LDL.LU R2, [R1+0xc] ;  /* 0x00000c0001027983 */ /* 0x000f280000300800 */
[----:B------:R0:W4:Y:S04]  /*91c0*/  @!P0 LDG.E.U16 R12, desc[UR12][R10.64] ;  /* 0x0000000c0a0c8981 */ /* 0x000128000c1e1500 */
[----:B------:R-:W4:Y:S01]  /*91d0*/  LDL.LU R118, [R1+0x8] ;  /* 0x0000080001767983 */ /* 0x000f220000300800 */
[----:B0-----:R-:W-:-:S03]  /*91e0*/  IMAD.MOV.U32 R10, RZ, RZ, R20 ;  /* 0x000000ffff0a7224 */ /* 0x001fc600078e0014 */
[----:B------:R-:W3:Y:S04]  /*91f0*/  LDL.LU R20, [R1+0x428] ;  /* 0x0004280001147983 */ /* 0x000ee80000300800 */
[----:B------:R-:W4:Y:S04]  /*9200*/  LDL.LU R11, [R1+0x78] ;  /* 0x00007800010b7983 */ /* 0x000f280000300800 */
[----:B------:R-:W5:Y:S04]  /*9210*/  LDL.LU R100, [R1+0x424] ;  /* 0x0004240001647983 */ /* 0x000f680000300800 */
[----:B------:R-:W2:Y:S04]  /*9220*/  LDL.LU R9, [R1+0x420] ;  /* 0x0004200001097983 */ /* 0x000ea80000300800 */
[----:B------:R0:W-:Y:S02]  /*9230*/  STS.U16 [R106+UR6+0x4800], R22 ;  /* 0x004800166a007988 */ /* 0x0001e40008000406 */
[----:B0-----:R-:W-:-:S02]  /*9240*/  IMAD.MOV.U32 R22, RZ, RZ, R10 ;  /* 0x000000ffff167224 */ /* 0x001fc400078e000a */
[----:B------:R-:W0:Y:S02]  /*9250*/  S2R R10, SR_TID.X ;  /* 0x00000000000a7919 */ /* 0x000e240000002100 */
[----:B0-----:R-:W-:-:S05]  /*9260*/  LOP3.LUT R10, R10, 0x40, RZ, 0xc0, !PT ;  /* 0x000000400a0a7812 */ /* 0x001fca00078ec0ff */
[----:B------:R-:W-:Y:S02]  /*9270*/  IMAD R107, R10, 0x200, R107 ;  /* 0x000002000a6b7824 */ /* 0x000fe400078e026b */
[----:B------:R-:W-:Y:S02]  /*9280*/  IMAD.MOV.U32 R10, RZ, RZ, R104 ;  /* 0x000000ffff0a7224 */ /* 0x000fe400078e0068 */
[----:B------:R-:W4:Y:S01]  /*9290*/  LDL.LU R104, [R1+0x41c] ;  /* 0x00041c0001687983 */ /* 0x000f220000300800 */
[----:B------:R-:W-:-:S03]  /*92a0*/  LOP3.LUT R107, R107, 0x40, RZ, 0x3c, !PT ;  /* 0x000000406b6b7812 */ /* 0x000fc600078e3cff */
[----:B---3--:R0:W-:Y:S04]  /*92b0*/  STS.U16 [R106+UR6+0x5400], R20 ;  /* 0x005400146a007988 */ /* 0x0081e80008000406 */
[----:B-----5:R1:W-:Y:S01]  /*92c0*/  STS.U16 [R106+UR6+0x5000], R100 ;  /* 0x005000646a007988 */ /* 0x0203e20008000406 */
[----:B0-----:R-:W-:-:S03]  /*92d0*/  IMAD.MOV.U32 R20, RZ, RZ, R102 ;  /* 0x000000ffff147224 */ /* 0x001fc600078e0066 */
[----:B--2---:R0:W-:Y:S04]  /*92e0*/  STS.U16 [R106+UR6+0x5800], R9 ;  /* 0x005800096a007988 */ /* 0x0041e80008000406 */
[----:B-1----:R-:W2:Y:S04]  /*92f0*/  LDL.LU R100, [R1+0x108] ;  /* 0x0001080001647983 */ /* 0x002ea80000300800 */
[----:B------:R-:W3:Y:S01]  /*9300*/  LDL.LU R102, [R1+0x418] ;  /* 0x0004180001667983 */ /* 0x000ee20000300800 */
[----:B0-----:R-:W-:Y:S02]  /*9310*/  IMAD.MOV.U32 R106, RZ, RZ, R119 ;  /* 0x000000ffff6a7224 */ /* 0x001fe400078e0077 */
[----:B------:R-:W-:Y:S01]  /*9320*/  IMAD.MOV.U32 R9, RZ, RZ, R7 ;  /* 0x000000ffff097224 */ /* 0x000fe200078e0007 */
[----:B------:R-:W5:Y:S04]  /*9330*/  LDL.LU R119, [R1+0x414] ;  /* 0x0004140001777983 */ /* 0x000f680000300800 */
[----:B------:R-:W2:Y:S04]  /*9340*/  LDL.LU R7, [R1+0x410] ;  /* 0x0004100001077983 */ /* 0x000ea80000300800 */
[----:B------:R0:W-:Y:S04]  /*9350*/  STS.U16 [R107+UR6+0x5e00], R8 ;  /* 0x005e00086b007988 */ /* 0x0001e80008000406 */
[----:B------:R1:W-:Y:S04]  /*9360*/  STS.U16 [R107+UR6+0x6200], R117 ;  /* 0x006200756b007988 */ /* 0x0003e80008000406 */
[----:B------:R1:W-:Y:S04]  /*9370*/  STS.U16 [R107+UR6+0x6600], R3 ;  /* 0x006600036b007988 */ /* 0x0003e80008000406 */
[----:B0-----:R-:W5:Y:S04]  /*9380*/  LDL.LU R8, [R1+0x40c] ;  /* 0x00040c0001087983 */ /* 0x001f680000300800 */
[----:B-1----:R-:W5:Y:S04]  /*9390*/  LDL.LU R117, [R1+0x408] ;  /* 0x0004080001757983 */ /* 0x002f680000300800 */
[----:B------:R-:W5:Y:S04]  /*93a0*/  LDL.LU R3, [R1+0x404] ;  /* 0x0004040001037983 */ /* 0x000f680000300800 */
[----:B------:R0:W-:Y:S04]  /*93b0*/  STS.U16 [R107+UR6+0x6a00], R0 ;  /* 0x006a00006b007988 */ /* 0x0001e80008000406 */
[----:B0-----:R-:W5:Y:S04]  /*93c0*/  LDL.LU R0, [R1+0x400] ;  /* 0x0004000001007983 */ /* 0x001f680000300800 */
[----:B------:R0:W-:Y:S04]  /*93d0*/  STS.U16 [R107+UR6+0x6e00], R125 ;  /* 0x006e007d6b007988 */ /* 0x0001e80008000406 */
[----:B0-----:R-:W5:Y:S04]  /*93e0*/  LDL.LU R125, [R1+0x3fc] ;  /* 0x0003fc00017d7983 */ /* 0x001f680000300800 */
[----:B------:R0:W-:Y:S04]  /*93f0*/  STS.U16 [R107+UR6+0x1e00], R23 ;  /* 0x001e00176b007988 */ /* 0x0001e80008000406 */
[----:B------:R1:W-:Y:S01]  /*9400*/  STS.U16 [R107+UR6+0x2a00], R91 ;  /* 0x002a005b6b007988 */ /* 0x0003e20008000406 */
[----:B0-----:R-:W-:-:S04]  /*9410*/  IMAD.MOV.U32 R23, RZ, RZ, R122 ;  /* 0x000000ffff177224 */ /* 0x001fc800078e007a */
[----:B-1----:R-:W-:Y:S02]  /*9420*/  IMAD.MOV.U32 R91, RZ, RZ, R23 ;  /* 0x000000ffff5b7224 */ /* 0x002fe400078e0017 */
[----:B------:R-:W-:Y:S01]  /*9430*/  IMAD.MOV.U32 R23, RZ, RZ, R9 ;  /* 0x000000ffff177224 */ /* 0x000fe200078e0009 */
[----:B----4-:R0:W-:Y:S04]  /*9440*/  STS.U16 [R107+UR6+0x7200], R2 ;  /* 0x007200026b007988 */ /* 0x0101e80008000406 */
[----:B------:R1:W-:Y:S04]  /*9450*/  STS.U16 [R107+UR6+0x7600], R118 ;  /* 0x007600766b007988 */ /* 0x0003e80008000406 */
[----:B0-----:R-:W4:Y:S04]  /*9460*/  LDL.LU R2, [R1+0x3f8] ;  /* 0x0003f80001027983 */ /* 0x001f280000300800 */
[----:B-1----:R-:W4:Y:S04]  /*9470*/  LDL.LU R118, [R1+0x3f4] ;  /* 0x0003f40001767983 */ /* 0x002f280000300800 */
[----:B------:R0:W-:Y:S04]  /*9480*/  STS.U16 [R107+UR6+0x600], R104 ;  /* 0x000600686b007988 */ /* 0x0001e80008000406 */
[----:B------:R1:W-:Y:S04]  /*9490*/  STS.U16 [R107+UR6+0xa00], R101 ;  /* 0x000a00656b007988 */ /* 0x0003e80008000406 */
[----:B------:R1:W-:Y:S01]  /*94a0*/  STS.U16 [R107+UR6+0xe00], R93 ;  /* 0x000e005d6b007988 */ /* 0x0003e20008000406 */
[----:B0-----:R-:W-:-:S03]  /*94b0*/  IMAD.MOV.U32 R104, RZ, RZ, R120 ;  /* 0x000000ffff687224 */ /* 0x001fc600078e0078 */
[----:B------:R0:W-:Y:S01]  /*94c0*/  STS.U16 [R107+UR6+0x1200], R96 ;  /* 0x001200606b007988 */ /* 0x0001e20008000406 */
[----:B-1----:R-:W-:-:S03]  /*94d0*/  IMAD.MOV.U32 R101, RZ, RZ, R114 ;  /* 0x000000ffff657224 */ /* 0x002fc600078e0072 */
[----:B------:R1:W-:Y:S01]  /*94e0*/  STS.U16 [R107+UR6+0x1600], R89 ;  /* 0x001600596b007988 */ /* 0x0003e20008000406 */
[----:B------:R-:W-:-:S03]  /*94f0*/  IMAD.MOV.U32 R93, RZ, RZ, R121 ;  /* 0x000000ffff5d7224 */ /* 0x000fc600078e0079 */
[----:B------:R1:W-:Y:S01]  /*9500*/  STS.U16 [R107+UR6+0x1a00], R88 ;  /* 0x001a00586b007988 */ /* 0x0003e20008000406 */
[----:B0-----:R-:W-:Y:S02]  /*9510*/  IMAD.MOV.U32 R96, RZ, RZ, R115 ;  /* 0x000000ffff607224 */ /* 0x001fe400078e0073 */
[----:B-1----:R-:W-:Y:S02]  /*9520*/  IMAD.MOV.U32 R89, RZ, RZ, R124 ;  /* 0x000000ffff597224 */ /* 0x002fe400078e007c */
[----:B------:R-:W-:Y:S01]  /*9530*/  IMAD.MOV.U32 R88, RZ, RZ, R116 ;  /* 0x000000ffff587224 */ /* 0x000fe200078e0074 */
[----:B------:R0:W-:Y:S04]  /*9540*/  STS.U16 [R107+UR6+0x2600], R90 ;  /* 0x0026005a6b007988 */ /* 0x0001e80008000406 */
[----:B------:R1:W-:Y:S01]  /*9550*/  STS.U16 [R107+UR6+0x2200], R21 ;  /* 0x002200156b007988 */ /* 0x0003e20008000406 */
[----:B0-----:R-:W-:-:S02]  /*9560*/  IMAD.MOV.U32 R90, RZ, RZ, R20 ;  /* 0x000000ffff5a7224 */ /* 0x001fc400078e0014 */
[----:B------:R-:W-:Y:S02]  /*9570*/  IMAD.MOV.U32 R20, RZ, RZ, R11 ;  /* 0x000000ffff147224 */ /* 0x000fe400078e000b */
[----:B-1----:R-:W-:Y:S01]  /*9580*/  IMAD.MOV.U32 R21, RZ, RZ, R10 ;  /* 0x000000ffff157224 */ /* 0x002fe200078e000a */
[----:B------:R-:W-:Y:S04]  /*9590*/  STS.U16 [R107+UR6+0x5600], R15 ;  /* 0x0056000f6b007988 */ /* 0x000fe80008000406 */
[----:B---3--:R0:W-:Y:S01]  /*95a0*/  STS.U16 [R107+UR6+0x200], R102 ;  /* 0x000200666b007988 */ /* 0x0081e20008000406 */
[----:B--2---:R-:W-:Y:S02]  /*95b0*/  IMAD.MOV.U32 R9, RZ, RZ, R7 ;  /* 0x000000ffff097224 */ /* 0x004fe400078e0007 */
[----:B------:R-:W1:Y:S01]  /*95c0*/  LDC R7, c[0x0][0x23c] ;  /* 0x00008f00ff077b82 */ /* 0x000e620000000800 */
[----:B-----5:R2:W-:Y:S01]  /*95d0*/  STS.U16 [R107+UR6+0x7e00], R119 ;  /* 0x007e00776b007988 */ /* 0x0205e20008000406 */
[----:B0-----:R-:W-:-:S02]  /*95e0*/  IMAD.MOV.U32 R102, RZ, RZ, R4 ;  /* 0x000000ffff667224 */ /* 0x001fc400078e0004 */
[----:B--2---:R-:W-:Y:S01]  /*95f0*/  IMAD.MOV.U32 R119, RZ, RZ, R123 ;  /* 0x000000ffff777224 */ /* 0x004fe200078e007b */
[----:B------:R0:W-:Y:S04]  /*9600*/  STS.U16 [R107+UR6+0x7a00], R0 ;  /* 0x007a00006b007988 */ /* 0x0001e80008000406 */
[----:B0-----:R-:W2:Y:S04]  /*9610*/  LDL.LU R0, [R1+0x3f0] ;  /* 0x0003f00001007983 */ /* 0x001ea80000300800 */
[----:B------:R-:W3:Y:S04]  /*9620*/  LDL.LU R123, [R1+0x3ec] ;  /* 0x0003ec00017b7983 */ /* 0x000ee80000300800 */
[----:B------:R-:W5:Y:S04]  /*9630*/  LDL.LU R4, [R1+0x3e8] ;  /* 0x0003e80001047983 */ /* 0x000f680000300800 */
[----:B------:R-:W5:Y:S04]  /*9640*/  LDL.LU R120, [R1+0x3e4] ;  /* 0x0003e40001787983 */ /* 0x000f680000300800 */
[----:B------:R-:W5:Y:S04]  /*9650*/  LDL.LU R114, [R1+0x3e0] ;  /* 0x0003e00001727983 */ /* 0x000f680000300800 */
[----:B------:R-:W5:Y:S04]  /*9660*/  LDL.LU R121, [R1+0x3dc] ;  /* 0x0003dc0001797983 */ /* 0x000f680000300800 */
[----:B------:R-:W5:Y:S04]  /*9670*/  LDL.LU R115, [R1+0x3d8] ;  /* 0x0003d80001737983 */ /* 0x000f680000300800 */
[----:B------:R-:W5:Y:S04]  /*9680*/  LDL.LU R124, [R1+0x3d4] ;  /* 0x0003d400017c7983 */ /* 0x000f680000300800 */
[----:B------:R-:W5:Y:S01]  /*9690*/  LDL.LU R116, [R1+0x3d0] ;  /* 0x0003d00001747983 */ /* 0x000f620000300800 */
[----:B-1----:R-:W-:-:S02]  /*96a0*/  IMAD.SHL.U32 R7, R7, 0x80, RZ ;  /* 0x0000008007077824 */ /* 0x002fc400078e00ff */
[----:B------:R-:W-:Y:S01]  /*96b0*/  IMAD.MOV.U32 R10, RZ, RZ, R3 ;  /* 0x000000ffff0a7224 */ /* 0x000fe200078e0003 */
[----:B------:R-:W5:Y:S01]  /*96c0*/  LDL.LU R122, [R1+0x3cc] ;  /* 0x0003cc00017a7983 */ /* 0x000f620000300800 */
[----:B------:R-:W-:Y:S02]  /*96d0*/  IMAD.MOV.U32 R11, RZ, RZ, R117 ;  /* 0x000000ffff0b7224 */ /* 0x000fe400078e0075 */
[C---:B------:R-:W-:Y:S01]  /*96e0*/  IMAD.WIDE R8, R7.reuse, 0x2, R8 ;  /* 0x0000000207087825 */ /* 0x040fe200078e0208 */
[----:B------:R-:W5:Y:S03]  /*96f0*/  LDL.LU R117, [R1+0x3c8] ;  /* 0x0003c80001757983 */ /* 0x000f660000300800 */
[----:B------:R-:W-:Y:S01]  /*9700*/  IMAD.WIDE R10, R7, 0x2, R10 ;  /* 0x00000002070a7825 */ /* 0x000fe200078e020a */
[----:B------:R-:W-:Y:S03]  /*9710*/  STL [R1+0x7c], R9 ;  /* 0x00007c0901007387 */ /* 0x000fe60000100800 */
[----:B------:R-:W-:Y:S01]  /*9720*/  IMAD.MOV.U32 R15, RZ, RZ, R125 ;  /* 0x000000ffff0f7224 */ /* 0x000fe200078e007d */
[----:B------:R4:W-:Y:S04]  /*9730*/  STL [R1+0x114], R11 ;  /* 0x0001140b01007387 */ /* 0x0009e80000100800 */
[----:B------:R-:W5:Y:S01]  /*9740*/  LDL.LU R125, [R1+0x3c4] ;  /* 0x0003c400017d7983 */ /* 0x000f620000300800 */
[----:B------:R-:W-:-:S03]  /*9750*/  IMAD.MOV.U32 R3, RZ, RZ, R10 ;  /* 0x000000ffff037224 */ /* 0x000fc600078e000a */
[----:B------:R0:W-:Y:S01]  /*9760*/  STS.U16 [R107+UR6+0x2e00], R97 ;  /* 0x002e00616b007988 */ /* 0x0001e20008000406 */
[----:B----4-:R-:W-:-:S03]  /*9770*/  IMAD.MOV.U32 R11, RZ, RZ, R118 ;  /* 0x000000ffff0b7224 */ /* 0x010fc600078e0076 */
[----:B------:R1:W-:Y:S04]  /*9780*/  STS.U16 [R107+UR6+0x5200], R14 ;  /* 0x0052000e6b007988 */ /* 0x0003e80008000406 */
[----:B------:R5:W-:Y:S01]  /*9790*/  STS.U16 [R107+UR6+0x5a00], R12 ;  /* 0x005a000c6b007988 */ /* 0x000be20008000406 */
[----:B0-----:R-:W-:Y:S02]  /*97a0*/  IMAD.MOV.U32 R97, RZ, RZ, R104 ;  /* 0x000000ffff617224 */ /* 0x001fe400078e0068 */
[----:B------:R-:W-:Y:S01]  /*97b0*/  IMAD.MOV.U32 R104, RZ, RZ, R119 ;  /* 0x000000ffff687224 */ /* 0x000fe200078e0077 */
[----:B------:R-:W4:Y:S01]  /*97c0*/  LDL.LU R118, [R1+0x3c0] ;  /* 0x0003c00001767983 */ /* 0x000f220000300800 */
[----:B-1----:R-:W-:Y:S02]  /*97d0*/  IMAD.MOV.U32 R14, RZ, RZ, R2 ;  /* 0x000000ffff0e7224 */ /* 0x002fe400078e0002 */
[----:B------:R-:W-:-:S02]  /*97e0*/  IMAD.MOV.U32 R119, RZ, RZ, R13 ;  /* 0x000000ffff777224 */ /* 0x000fc400078e000d */
[----:B------:R-:W-:-:S04]  /*97f0*/  IMAD.WIDE R14, R7, 0x2, R14 ;  /* 0x00000002070e7825 */ /* 0x000fc800078e020e */
[----:B------:R-:W-:Y:S01]  /*9800*/  IMAD.MOV.U32 R2, RZ, RZ, R14 ;  /* 0x000000ffff027224 */ /* 0x000fe200078e000e */
[----:B------:R-:W-:Y:S01]  /*9810*/  STS.U16 [R107+UR6+0x3200], R98 ;  /* 0x003200626b007988 */ /* 0x000fe20008000406 */
[----:B--2---:R-:W-:Y:S02]  /*9820*/  IMAD.MOV.U32 R10, RZ, RZ, R0 ;  /* 0x000000ffff0a7224 */ /* 0x004fe400078e0000 */
[----:B---3--:R-:W-:Y:S02]  /*9830*/  IMAD.MOV.U32 R13, RZ, RZ, R123 ;  /* 0x000000ffff0d7224 */ /* 0x008fe400078e007b */
[----:B-----5:R-:W-:Y:S01]  /*9840*/  IMAD.MOV.U32 R12, RZ, RZ, R4 ;  /* 0x000000ffff0c7224 */ /* 0x020fe200078e0004 */
[----:B------:R-:W2:Y:S01]  /*9850*/  LDL.LU R123, [R1+0x3bc] ;  /* 0x0003bc00017b7983 */ /* 0x000ea20000300800 */
[----:B------:R-:W-:-:S04]  /*9860*/  IMAD.WIDE R10, R7, 0x2, R10 ;  /* 0x00000002070a7825 */ /* 0x000fc800078e020a */
[----:B------:R-:W-:Y:S01]  /*9870*/  IMAD.WIDE R12, R7, 0x2, R12 ;  /* 0x00000002070c7825 */ /* 0x000fe200078e020c */
[----:B------:R0:W-:Y:S03]  /*9880*/  STL [R1+0x28], R15 ;  /* 0x0000280f01007387 */ /* 0x0001e60000100800 */
[----:B------:R-:W-:Y:S01]  /*9890*/  IMAD.MOV.U32 R0, RZ, RZ, R10 ;  /* 0x000000ffff007224 */ /* 0x000fe200078e000a */
[----:B------:R1:W-:Y:S01]  /*98a0*/  STL [R1+0x80], R11 ;  /* 0x0000800b01007387 */ /* 0x0003e20000100800 */
[----:B------:R-:W-:Y:S02]  /*98b0*/  IMAD.MOV.U32 R14, RZ, RZ, R114 ;  /* 0x000000ffff0e7224 */ /* 0x000fe400078e0072 */
[----:B------:R-:W-:Y:S01]  /*98c0*/  IMAD.MOV.U32 R4, RZ, RZ, R12 ;  /* 0x000000ffff047224 */ /* 0x000fe200078e000c */
[----:B------:R3:W-:Y:S01]  /*98d0*/  STL [R1+0x118], R13 ;  /* 0x0001180d01007387 */ /* 0x0007e20000100800 */
[----:B------:R-:W-:-:S02]  /*98e0*/  IMAD.MOV.U32 R10, RZ, RZ, R115 ;  /* 0x000000ffff0a7224 */ /* 0x000fc400078e0073 */
[----:B0-----:R-:W-:Y:S02]  /*98f0*/  IMAD.MOV.U32 R15, RZ, RZ, R120 ;  /* 0x000000ffff0f7224 */ /* 0x001fe400078e0078 */
[----:B------:R-:W5:Y:S01]  /*9900*/  LDL.LU R120, [R1+0x3b8] ;  /* 0x0003b80001787983 */ /* 0x000f620000300800 */
[----:B-1----:R-:W-:Y:S02]  /*9910*/  IMAD.MOV.U32 R11, RZ, RZ, R121 ;  /* 0x000000ffff0b7224 */ /* 0x002fe400078e0079 */
[----:B------:R-:W-:Y:S01]  /*9920*/  IMAD.MOV.U32 R12, RZ, RZ, R116 ;  /* 0x000000ffff0c7224 */ /* 0x000fe200078e0074 */
[----:B------:R-:W5:Y:S01]  /*9930*/  LDL.LU R121, [R1+0x3b4] ;  /* 0x0003b40001797983 */ /* 0x000f620000300800 */
[----:B---3--:R-:W-:Y:S02]  /*9940*/  IMAD.MOV.U32 R13, RZ, RZ, R124 ;  /* 0x000000ffff0d7224 */ /* 0x008fe400078e007c */
[C---:B------:R-:W-:Y:S01]  /*9950*/  IMAD.WIDE R14, R7.reuse, 0x2, R14 ;  /* 0x00000002070e7825 */ /* 0x040fe200078e020e */
[----:B------:R-:W3:Y:S03]  /*9960*/  LDL.LU R124, [R1+0x3b0] ;  /* 0x0003b000017c7983 */ /* 0x000ee60000300800 */
[C---:B------:R-:W-:Y:S01]  /*9970*/  IMAD.WIDE R10, R7.reuse, 0x2, R10 ;  /* 0x00000002070a7825 */ /* 0x040fe200078e020a */
[----:B------:R0:W-:Y:S03]  /*9980*/  STL [R1+0x2c], R15 ;  /* 0x00002c0f01007387 */ /* 0x0001e60000100800 */
[----:B------:R-:W-:Y:S01]  /*9990*/  IMAD.WIDE R12, R7, 0x2, R12 ;  /* 0x00000002070c7825 */ /* 0x000fe200078e020c */
[----:B------:R1:W-:Y:S04]  /*99a0*/  STL [R1+0x84], R11 ;  /* 0x0000840b01007387 */ /* 0x0003e80000100800 */
[----:B------:R2:W-:Y:S04]  /*99b0*/  STL [R1+0x11c], R13 ;  /* 0x00011c0d01007387 */ /* 0x0005e80000100800 */
[----:B------:R-:W3:Y:S01]  /*99c0*/  LDL.LU R98, [R1+0x40] ;  /* 0x0000400001627983 */ /* 0x000ee20000300800 */
[----:B0-----:R-:W-:-:S02]  /*99d0*/  IMAD.MOV.U32 R15, RZ, RZ, R122 ;  /* 0x000000ffff0f7224 */ /* 0x001fc400078e007a */
[----:B-1----:R-:W-:Y:S01]  /*99e0*/  IMAD.MOV.U32 R11, RZ, RZ, R125 ;  /* 0x000000ffff0b7224 */ /* 0x002fe200078e007d */
[----:B------:R-:W3:Y:S04]  /*99f0*/  LDL.LU R122, [R1+0x3a0] ;  /* 0x0003a000017a7983 */ /* 0x000ee80000300800 */
[----:B------:R-:W3:Y:S01]  /*9a00*/  LDL.LU R125, [R1+0x39c] ;  /* 0x00039c00017d7983 */ /* 0x000ee20000300800 */
[----:B------:R-:W-:Y:S02]  /*9a10*/  IMAD.MOV.U32 R114, RZ, RZ, R14 ;  /* 0x000000ffff727224 */ /* 0x000fe400078e000e */
[----:B------:R-:W-:Y:S02]  /*9a20*/  IMAD.MOV.U32 R115, RZ, RZ, R10 ;  /* 0x000000ffff737224 */ /* 0x000fe400078e000a */
[----:B------:R-:W-:-:S02]  /*9a30*/  IMAD.MOV.U32 R14, RZ, RZ, R117 ;  /* 0x000000ffff0e7224 */ /* 0x000fc400078e0075 */
[----:B----4-:R-:W-:Y:S02]  /*9a40*/  IMAD.MOV.U32 R10, RZ, RZ, R118 ;  /* 0x000000ffff0a7224 */ /* 0x010fe400078e0076 */
[----:B------:R-:W-:-:S04]  /*9a50*/  IMAD.WIDE R14, R7, 0x2, R14 ;  /* 0x00000002070e7825 */ /* 0x000fc800078e020e */
[----:B------:R-:W-:-:S04]  /*9a60*/  IMAD.WIDE R10, R7, 0x2, R10 ;  /* 0x00000002070a7825 */ /* 0x000fc800078e020a */
[----:B------:R-:W-:Y:S02]  /*9a70*/  IMAD.MOV.U32 R116, RZ, RZ, R12 ;  /* 0x000000ffff747224 */ /* 0x000fe400078e000c */
[----:B------:R-:W-:Y:S01]  /*9a80*/  IMAD.MOV.U32 R118, RZ, RZ, R10 ;  /* 0x000000ffff767224 */ /* 0x000fe200078e000a */
[----:B------:R-:W-:Y:S04]  /*9a90*/  STS.U16 [R107+UR6+0x3e00], R19 ;  /* 0x003e00136b007988 */ /* 0x000fe80008000406 */
[----:B------:R-:W-:Y:S04]  /*9aa0*/  STS.U16 [R107+UR6+0x3a00], R18 ;  /* 0x003a00126b007988 */ /* 0x000fe80008000406 */
[----:B------:R-:W-:Y:S01]  /*9ab0*/  STS.U16 [R107+UR6+0x3600], R99 ;  /* 0x003600636b007988 */ /* 0x000fe20008000406 */
[----:B--2---:R-:W-:-:S03]  /*9ac0*/  IMAD.MOV.U32 R13, RZ, RZ, R123 ;  /* 0x000000ffff0d7224 */ /* 0x004fc600078e007b */
[----:B------:R-:W2:Y:S04]  /*9ad0*/  LDL.LU R123, [R1+0x398] ;  /* 0x00039800017b7983 */ /* 0x000ea80000300800 */
[----:B------:R3:W-:Y:S04]  /*9ae0*/  STL [R1+0x30], R15 ;  /* 0x0000300f01007387 */ /* 0x0007e80000100800 */
[----:B------:R0:W-:Y:S01]  /*9af0*/  STL [R1+0x88], R11 ;  /* 0x0000880b01007387 */ /* 0x0001e20000100800 */
[----:B-----5:R-:W-:-:S04]  /*9b00*/  IMAD.MOV.U32 R12, RZ, RZ, R120 ;  /* 0x000000ffff0c7224 */ /* 0x020fc800078e0078 */
[----:B------:R-:W-:-:S04]  /*9b10*/  IMAD.WIDE R12, R7, 0x2, R12 ;  /* 0x00000002070c7825 */ /* 0x000fc800078e020c */
[----:B------:R-:W-:Y:S01]  /*9b20*/  IMAD.MOV.U32 R10, RZ, RZ, R121 ;  /* 0x000000ffff0a7224 */ /* 0x000fe200078e0079 */
[----:B------:R1:W-:Y:S01]  /*9b30*/  STL [R1+0x120], R13 ;  /* 0x0001200d01007387 */ /* 0x0003e20000100800 */
[----:B---3--:R-:W-:-:S03]  /*9b40*/  IMAD.MOV.U32 R15, RZ, RZ, R124 ;  /* 0x000000ffff0f7224 */ /* 0x008fc600078e007c */
[----:B------:R-:W3:Y:S04]  /*9b50*/  LDL.LU R19, [R1+0x44] ;  /* 0x0000440001137983 */ /* 0x000ee80000300800 */
[----:B------:R-:W4:Y:S01]  /*9b60*/  LDL.LU R124, [R1+0x394] ;  /* 0x00039400017c7983 */ /* 0x000f220000300800 */
[----:B0-----:R-:W-:Y:S02]  /*9b70*/  IMAD.MOV.U32 R11, RZ, RZ, R98 ;  /* 0x000000ffff0b7224 */ /* 0x001fe400078e0062 */
[----:B------:R-:W-:-:S04]  /*9b80*/  IMAD.WIDE R10, R7, 0x2, R10 ;  /* 0x00000002070a7825 */ /* 0x000fc800078e020a */
[----:B-1----:R-:W-:Y:S02]  /*9b90*/  IMAD.MOV.U32 R13, RZ, RZ, R125 ;  /* 0x000000ffff0d7224 */ /* 0x002fe400078e007d */
[----:B------:R-:W5:Y:S04]  /*9ba0*/  LDL.LU R125, [R1+0x390] ;  /* 0x00039000017d7983 */ /* 0x000f680000300800 */
[----:B------:R3:W-:Y:S04]  /*9bb0*/  STL [R1+0x40], R11 ;  /* 0x0000400b01007387 */ /* 0x0007e80000100800 */
[----:B------:R-:W5:Y:S04]  /*9bc0*/  LDL.LU R18, [R1+0x94] ;  /* 0x0000940001127983 */ /* 0x000f680000300800 */
[----:B------:R-:W5:Y:S04]  /*9bd0*/  LDL.LU R99, [R1+0x124] ;  /* 0x0001240001637983 */ /* 0x000f680000300800 */
[----:B------:R-:W5:Y:S01]  /*9be0*/  LDL.LU R98, [R1] ;  /* 0x0000000001627983 */ /* 0x000f620000300800 */
[----:B------:R-:W-:-:S02]  /*9bf0*/  IMAD.MOV.U32 R117, RZ, RZ, R14 ;  /* 0x000000ffff757224 */ /* 0x000fc400078e000e */
[----:B------:R-:W-:Y:S02]  /*9c00*/  IMAD.MOV.U32 R120, RZ, RZ, R12 ;  /* 0x000000ffff787224 */ /* 0x000fe400078e000c */
[----:B------:R-:W-:-:S04]  /*9c10*/  IMAD.MOV.U32 R14, RZ, RZ, R122 ;  /* 0x000000ffff0e7224 */ /* 0x000fc800078e007a */
[----:B------:R-:W-:-:S04]  /*9c20*/  IMAD.WIDE R14, R7, 0x2, R14 ;  /* 0x00000002070e7825 */ /* 0x000fc800078e020e */
[----:B------:R-:W-:Y:S01]  /*9c30*/  IMAD.MOV.U32 R121, RZ, RZ, R10 ;  /* 0x000000ffff797224 */ /* 0x000fe200078e000a */
[----:B------:R-:W-:Y:S04]  /*9c40*/  STL [R1+0x8c], R15 ;  /* 0x00008c0f01007387 */ /* 0x000fe80000100800 */
[----:B------:R0:W-:Y:S04]  /*9c50*/  STS.U16 [R107+UR6+0x4a00], R103 ;  /* 0x004a00676b007988 */ /* 0x0001e80008000406 */
[----:B------:R1:W-:Y:S04]  /*9c60*/  STS.U16 [R107+UR6+0x4600], R17 ;  /* 0x004600116b007988 */ /* 0x0003e80008000406 */
[----:B------:R-:W-:Y:S01]  /*9c70*/  STS.U16 [R107+UR6+0x4200], R16 ;  /* 0x004200106b007988 */ /* 0x000fe20008000406 */
[----:B------:R-:W-:-:S02]  /*9c80*/  IMAD.MOV.U32 R122, RZ, RZ, R14 ;  /* 0x000000ffff7a7224 */ /* 0x000fc400078e000e */
[----:B--2---:R-:W-:-:S04]  /*9c90*/  IMAD.MOV.U32 R12, RZ, RZ, R123 ;  /* 0x000000ffff0c7224 */ /* 0x004fc800078e007b */
[----:B------:R-:W-:-:S04]  /*9ca0*/  IMAD.WIDE R12, R7, 0x2, R12 ;  /* 0x00000002070c7825 */ /* 0x000fc800078e020c */
[----:B------:R-:W-:Y:S01]  /*9cb0*/  IMAD.MOV.U32 R123, RZ, RZ, R12 ;  /* 0x000000ffff7b7224 */ /* 0x000fe200078e000c */
[----:B------:R2:W-:Y:S01]  /*9cc0*/  STL [R1+0x90], R13 ;  /* 0x0000900d01007387 */ /* 0x0005e20000100800 */
[----:B---3--:R-:W-:Y:S02]  /*9cd0*/  IMAD.MOV.U32 R11, RZ, RZ, R19 ;  /* 0x000000ffff0b7224 */ /* 0x008fe400078e0013 */
[----:B----4-:R-:W-:-:S04]  /*9ce0*/  IMAD.MOV.U32 R10, RZ, RZ, R124 ;  /* 0x000000ffff0a7224 */ /* 0x010fc800078e007c */
[----:B------:R-:W-:-:S05]  /*9cf0*/  IMAD.WIDE R10, R7, 0x2, R10 ;  /* 0x00000002070a7825 */ /* 0x000fca00078e020a */
[----:B------:R-:W-:Y:S04]  /*9d00*/  STL [R1+0x44], R11 ;  /* 0x0000440b01007387 */ /* 0x000fe80000100800 */
[----:B0-----:R-:W3:Y:S04]  /*9d10*/  LDL.LU R103, [R1+0x3c] ;  /* 0x00003c0001677983 */ /* 0x001ee80000300800 */
[----:B-1----:R-:W4:Y:S01]  /*9d20*/  LDL.LU R17, [R1+0x4] ;  /* 0x0000040001117983 */ /* 0x002f220000300800 */
[----:B-----5:R-:W-:Y:S02]  /*9d30*/  IMAD.MOV.U32 R12, RZ, RZ, R125 ;  /* 0x000000ffff0c7224 */ /* 0x020fe400078e007d */
[----:B--2---:R-:W-:-:S02]  /*9d40*/  IMAD.MOV.U32 R13, RZ, RZ, R18 ;  /* 0x000000ffff0d7224 */ /* 0x004fc400078e0012 */
[----:B------:R-:W-:-:S05]  /*9d50*/  IMAD.WIDE R12, R7, 0x2, R12 ;  /* 0x00000002070c7825 */ /* 0x000fca00078e020c */
[----:B------:R0:W-:Y:S04]  /*9d60*/  STL [R1+0x94], R13 ;  /* 0x0000940d01007387 */ /* 0x0001e80000100800 */
[----:B------:R-:W2:Y:S04]  /*9d70*/  LDL.LU R16, [R1+0x128] ;  /* 0x0001280001107983 */ /* 0x000ea80000300800 */
[----:B------:R-:W5:Y:S04]  /*9d80*/  LDL.LU R19, [R1+0x12c] ;  /* 0x00012c0001137983 */ /* 0x000f680000300800 */
[----:B------:R-:W5:Y:S01]  /*9d90*/  LDL.LU R18, [R1+0x1a4] ;  /* 0x0001a40001127983 */ /* 0x000f620000300800 */
[----:B------:R-:W-:-:S02]  /*9da0*/  IMAD.MOV.U32 R14, RZ, RZ, R98 ;  /* 0x000000ffff0e7224 */ /* 0x000fc400078e0062 */
[----:B------:R-:W-:Y:S02]  /*9db0*/  IMAD.MOV.U32 R15, RZ, RZ, R99 ;  /* 0x000000ffff0f7224 */ /* 0x000fe400078e0063 */
[----:B------:R-:W-:-:S05]  /*9dc0*/  IMAD.WIDE R14, R7, 0x2, R14 ;  /* 0x00000002070e7825 */ /* 0x000fca00078e020e */
[----:B------:R-:W-:Y:S01]  /*9dd0*/  STL [R1], R14 ;  /* 0x0000000e01007387 */ /* 0x000fe20000100800 */
[----:B0-----:R-:W-:-:S03]  /*9de0*/  IMAD.MOV.U32 R13, RZ, RZ, R111 ;  /* 0x000000ffff0d7224 */ /* 0x001fc600078e006f */
[----:B------:R5:W-:Y:S04]  /*9df0*/  STL [R1+0x124], R15 ;  /* 0x0001240f01007387 */ /* 0x000be80000100800 */
[----:B------:R-:W5:Y:S04]  /*9e00*/  LDL.LU R99, [R1+0xa0] ;  /* 0x0000a00001637983 */ /* 0x000f680000300800 */
[----:B------:R-:W5:Y:S04]  /*9e10*/  LDL.LU R98, [R1+0x130] ;  /* 0x0001300001627983 */ /* 0x000f680000300800 */
[----:B------:R-:W5:Y:S01]  /*9e20*/  LDL.LU R111, [R1+0x38c] ;  /* 0x00038c00016f7983 */ /* 0x000f620000300800 */
[----:B------:R-:W-:-:S02]  /*9e30*/  IMAD.MOV.U32 R124, RZ, RZ, R10 ;  /* 0x000000ffff7c7224 */ /* 0x000fc400078e000a */
[----:B------:R-:W-:Y:S02]  /*9e40*/  IMAD.MOV.U32 R125, RZ, RZ, R12 ;  /* 0x000000ffff7d7224 */ /* 0x000fe400078e000c */
[----:B---3--:R-:W-:Y:S02]  /*9e50*/  IMAD.MOV.U32 R11, RZ, RZ, R103 ;  /* 0x000000ffff0b7224 */ /* 0x008fe400078e0067 */
[----:B----4-:R-:W-:-:S04]  /*9e60*/  IMAD.MOV.U32 R10, RZ, RZ, R17 ;  /* 0x000000ffff0a7224 */ /* 0x010fc800078e0011 */
[----:B------:R-:W-:-:S05]  /*9e70*/  IMAD.WIDE R10, R7, 0x2, R10 ;  /* 0x00000002070a7825 */ /* 0x000fca00078e020a */
[----:B------:R-:W-:Y:S04]  /*9e80*/  STL [R1+0x4], R10 ;  /* 0x0000040a01007387 */ /* 0x000fe80000100800 */
[----:B------:R-:W-:Y:S01]  /*9e90*/  STL [R1+0x3c], R11 ;  /* 0x00003c0b01007387 */ /* 0x000fe20000100800 */
[----:B--2---:R-:W-:Y:S02]  /*9ea0*/  IMAD.MOV.U32 R12, RZ, RZ, R16 ;  /* 0x000000ffff0c7224 */ /* 0x004fe400078e0010 */
[----:B-----5:R-:W-:Y:S02]  /*9eb0*/  IMAD.MOV.U32 R15, RZ, RZ, R19 ;  /* 0x000000ffff0f7224 */ /* 0x020fe400078e0013 */
[----:B------:R-:W-:-:S04]  /*9ec0*/  IMAD.WIDE R12, R7, 0x2, R12 ;  /* 0x00000002070c7825 */ /* 0x000fc800078e020c */
[----:B------:R-:W-:Y:S01]  /*9ed0*/  IMAD.MOV.U32 R14, RZ, RZ, R18 ;  /* 0x000000ffff0e7224 */ /* 0x000fe200078e0012 */
[----:B------:R-:W-:Y:S03]  /*9ee0*/  STL [R1+0x128], R12 ;  /* 0x0001280c01007387 */ /* 0x000fe60000100800 */
[----:B------:R-:W-:Y:S01]  /*9ef0*/  IMAD.WIDE R14, R7, 0x2, R14 ;  /* 0x00000002070e7825 */ /* 0x000fe200078e020e */
[----:B------:R0:W-:Y:S04]  /*9f00*/  STL [R1+0x98], R13 ;  /* 0x0000980d01007387 */ /* 0x0001e80000100800 */
[----:B------:R1:W-:Y:S04]  /*9f10*/  STL [R1+0x1a4], R14 ;  /* 0x0001a40e01007387 */ /* 0x0003e80000100800 */
[----:B------:R2:W-:Y:S01]  /*9f20*/  STL [R1+0x12c], R15 ;  /* 0x00012c0f01007387 */ /* 0x0005e20000100800 */
[----:B0-----:R-:W-:-:S02]  /*9f30*/  IMAD.MOV.U32 R13, RZ, RZ, R113 ;  /* 0x000000ffff0d7224 */ /* 0x001fc400078e0071 */
[----:B-1----:R-:W-:Y:S02]  /*9f40*/  IMAD.MOV.U32 R14, RZ, RZ, R95 ;  /* 0x000000ffff0e7224 */ /* 0x002fe400078e005f */
[----:B--2---:R-:W-:Y:S02]  /*9f50*/  IMAD.MOV.U32 R15, RZ, RZ, R94 ;  /* 0x000000ffff0f7224 */ /* 0x004fe400078e005e */
[----:B------:R-:W2:Y:S01]  /*9f60*/  LDL.LU R94, [R1+0x388] ;  /* 0x00038800015e7983 */ /* 0x000ea20000300800 */
[----:B------:R-:W-:-:S03]  /*9f70*/  IMAD.WIDE R14, R7, 0x2, R14 ;  /* 0x00000002070e7825 */ /* 0x000fc600078e020e */
[----:B------:R-:W3:Y:S01]  /*9f80*/  LDL.LU R95, [R1+0x384] ;  /* 0x00038400015f7983 */ /* 0x000ee20000300800 */
[----:B------:R-:W-:-:S03]  /*9f90*/  IMAD.MOV.U32 R12, RZ, RZ, R111 ;  /* 0x000000ffff0c7224 */ /* 0x000fc600078e006f */
[----:B------:R-:W4:Y:S04]  /*9fa0*/  LDL.LU R113, [R1+0x380] ;  /* 0x0003800001717983 */ /* 0x000f280000300800 */
[----:B------:R-:W5:Y:S04]  /*9fb0*/  LDL.LU R111, [R1+0x37c] ;  /* 0x00037c00016f7983 */ /* 0x000f680000300800 */
[----:B------:R-:W-:Y:S04]  /*9fc0*/  STL [R1+0x9c], R14 ;  /* 0x00009c0e01007387 */ /* 0x000fe80000100800 */
[----:B------:R-:W3:Y:S04]  /*9fd0*/  LDL.LU R16, [R1+0x38] ;  /* 0x0000380001107983 */ /* 0x000ee80000300800 */
[----:B------:R-:W4:Y:S04]  /*9fe0*/  LDL.LU R19, [R1+0xa4] ;  /* 0x0000a40001137983 */ /* 0x000f280000300800 */
[----:B------:R-:W-:Y:S04]  /*9ff0*/  STL [R1+0x34], R15 ;  /* 0x0000340f01007387 */ /* 0x000fe80000100800 */
[----:B------:R-:W5:Y:S01]  /*a000*/  LDL.LU R18, [R1+0xa8] ;  /* 0x0000a80001127983 */ /* 0x000f620000300800 */
[----:B------:R-:W-:-:S02]  /*a010*/  IMAD.MOV.U32 R11, RZ, RZ, R99 ;  /* 0x000000ffff0b7224 */ /* 0x000fc400078e0063 */
[----:B------:R-:W-:Y:S01]  /*a020*/  IMAD.MOV.U32 R10, RZ, RZ, R98 ;  /* 0x000000ffff0a7224 */ /* 0x000fe200078e0062 */
[----:B------:R-:W5:Y:S04]  /*a030*/  LDL.LU R99, [R1+0x13c] ;  /* 0x00013c0001637983 */ /* 0x000f680000300800 */
[----:B------:R-:W5:Y:S01]  /*a040*/  LDL.LU R98, [R1+0x1ac] ;  /* 0x0001ac0001627983 */ /* 0x000f620000300800 */
[----:B------:R-:W-:-:S04]  /*a050*/  IMAD.WIDE R10, R7, 0x2, R10 ;  /* 0x00000002070a7825 */ /* 0x000fc800078e020a */
[----:B------:R-:W-:Y:S01]  /*a060*/  IMAD.WIDE R12, R7, 0x2, R12 ;  /* 0x00000002070c7825 */ /* 0x000fe200078e020c */
[----:B------:R2:W-:Y:S04]  /*a070*/  STL [R1+0x130], R10 ;  /* 0x0001300a01007387 */ /* 0x0005e80000100800 */
[----:B------:R5:W-:Y:S04]  /*a080*/  STL [R1+0xa0], R11 ;  /* 0x0000a00b01007387 */ /* 0x000be80000100800 */
[----:B------:R-:W-:Y:S04]  /*a090*/  STL [R1+0x1a8], R12 ;  /* 0x0001a80c01007387 */ /* 0x000fe80000100800 */
[----:B------:R0:W-:Y:S01]  /*a0a0*/  STL [R1+0x134], R13 ;  /* 0x0001340d01007387 */ /* 0x0001e20000100800 */
[----:B--2---:R-:W-:-:S03]  /*a0b0*/  IMAD.MOV.U32 R10, RZ, RZ, R94 ;  /* 0x000000ffff0a7224 */ /* 0x004fc600078e005e */
[----:B------:R-:W2:Y:S01]  /*a0c0*/  LDL.LU R94, [R1+0x378] ;  /* 0x00037800015e7983 */ /* 0x000ea20000300800 */
[----:B---3--:R-:W-:Y:S02]  /*a0d0*/  IMAD.MOV.U32 R15, RZ, RZ, R16 ;  /* 0x000000ffff0f7224 */ /* 0x008fe400078e0010 */
[----:B----4-:R-:W-:-:S04]  /*a0e0*/  IMAD.MOV.U32 R14, RZ, RZ, R19 ;  /* 0x000000ffff0e7224 */ /* 0x010fc800078e0013 */
[----:B------:R-:W-:-:S04]  /*a0f0*/  IMAD.WIDE R14, R7, 0x2, R14 ;  /* 0x00000002070e7825 */ /* 0x000fc800078e020e */
[----:B-----5:R-:W-:Y:S01]  /*a100*/  IMAD.MOV.U32 R11, RZ, RZ, R18 ;  /* 0x000000ffff0b7224 */ /* 0x020fe200078e0012 */
[----:B------:R-:W-:Y:S01]  /*a110*/  STL [R1+0xa4], R14 ;  /* 0x0000a40e01007387 */ /* 0x000fe20000100800 */
[----:B------:R-:W-:-:S03]  /*a120*/  IMAD.WIDE R10, R7, 0x2, R10 ;  /* 0x00000002070a7825 */ /* 0x000fc600078e020a */
[----:B------:R-:W-:Y:S01]  /*a130*/  STL [R1+0x38], R15 ;  /* 0x0000380f01007387 */ /* 0x000fe20000100800 */
[----:B0-----:R-:W-:-:S03]  /*a140*/  IMAD.MOV.U32 R13, RZ, RZ, R99 ;  /* 0x000000ffff0d7224 */ /* 0x001fc600078e0063 */
[----:B------:R0:W-:Y:S01]  /*a150*/  STL [R1+0x138], R10 ;  /* 0x0001380a01007387 */ /* 0x0001e20000100800 */
[----:B------:R-:W-:-:S03]  /*a160*/  IMAD.MOV.U32 R12, RZ, RZ, R98 ;  /* 0x000000ffff0c7224 */ /* 0x000fc600078e0062 */
[----:B------:R-:W3:Y:S04]  /*a170*/  LDL.LU R16, [R1+0xb0] ;  /* 0x0000b00001107983 */ /* 0x000ee80000300800 */
[----:B------:R-:W4:Y:S04]  /*a180*/  LDL.LU R99, [R1+0x140] ;  /* 0x0001400001637983 */ /* 0x000f280000300800 */
[----:B------:R1:W-:Y:S04]  /*a190*/  STL [R1+0xa8], R11 ;  /* 0x0000a80b01007387 */ /* 0x0003e80000100800 */
[----:B------:R-:W5:Y:S01]  /*a1a0*/  LDL.LU R98, [R1+0x1b0] ;  /* 0x0001b00001627983 */ /* 0x000f620000300800 */
[----:B------:R-:W-:-:S05]  /*a1b0*/  IMAD.WIDE R12, R7, 0x2, R12 ;  /* 0x00000002070c7825 */ /* 0x000fca00078e020c */
[----:B------:R4:W-:Y:S01]  /*a1c0*/  STL [R1+0x1ac], R12 ;  /* 0x0001ac0c01007387 */ /* 0x0009e20000100800 */
[----:B0-----:R-:W-:-:S03]  /*a1d0*/  IMAD.MOV.U32 R10, RZ, RZ, R113 ;  /* 0x000000ffff0a7224 */ /* 0x001fc600078e0071 */
[----:B------:R3:W-:Y:S01]  /*a1e0*/  STL [R1+0x13c], R13 ;  /* 0x00013c0d01007387 */ /* 0x0007e20000100800 */
[----:B-1----:R-:W-:-:S03]  /*a1f0*/  IMAD.MOV.U32 R11, RZ, RZ, R95 ;  /* 0x000000ffff0b7224 */ /* 0x002fc600078e005f */
[----:B------:R-:W2:Y:S04]  /*a200*/  LDL.LU R19, [R1+0x4c] ;  /* 0x00004c0001137983 */ /* 0x000ea80000300800 */
[----:B------:R-:W2:Y:S01]  /*a210*/  LDL.LU R18, [R1+0xb4] ;  /* 0x0000b40001127983 */ /* 0x000ea20000300800 */
[----:B------:R-:W-:-:S03]  /*a220*/  IMAD.WIDE R10, R7, 0x2, R10 ;  /* 0x00000002070a7825 */ /* 0x000fc600078e020a */
[----:B------:R-:W2:Y:S01]  /*a230*/  LDL.LU R95, [R1+0x374] ;  /* 0x00037400015f7983 */ /* 0x000ea20000300800 */
[----:B------:R-:W-:-:S03]  /*a240*/  IMAD.MOV.U32 R15, RZ, RZ, R111 ;  /* 0x000000ffff0f7224 */ /* 0x000fc600078e006f */
[----:B------:R-:W2:Y:S04]  /*a250*/  LDL.LU R113, [R1+0x370] ;  /* 0x0003700001717983 */ /* 0x000ea80000300800 */
[----:B------:R-:W2:Y:S04]  /*a260*/  LDL.LU R111, [R1+0x36c] ;  /* 0x00036c00016f7983 */ /* 0x000ea80000300800 */
[----:B------:R-:W-:Y:S04]  /*a270*/  STL [R1+0xac], R10 ;  /* 0x0000ac0a01007387 */ /* 0x000fe80000100800 */
[----:B------:R2:W-:Y:S01]  /*a280*/  STL [R1+0x48], R11 ;  /* 0x0000480b01007387 */ /* 0x0005e20000100800 */
[----:B----4-:R-:W-:-:S03]  /*a290*/  IMAD.MOV.U32 R12, RZ, RZ, R99 ;  /* 0x000000ffff0c7224 */ /* 0x010fc600078e0063 */
[----:B------:R-:W4:Y:S01]  /*a2a0*/  LDL.LU R99, [R1+0x14c] ;  /* 0x00014c0001637983 */ /* 0x000f220000300800 */
[----:B-----5:R-:W-:-:S03]  /*a2b0*/  IMAD.MOV.U32 R14, RZ, RZ, R98 ;  /* 0x000000ffff0e7224 */ /* 0x020fc600078e0062 */
[----:B------:R-:W5:Y:S01]  /*a2c0*/  LDL.LU R98, [R1+0x1b4] ;  /* 0x0001b40001627983 */ /* 0x000f620000300800 */
[----:B---3--:R-:W-:Y:S02]  /*a2d0*/  IMAD.MOV.U32 R13, RZ, RZ, R16 ;  /* 0x000000ffff0d7224 */ /* 0x008fe400078e0010 */
[----:B------:R-:W-:-:S04]  /*a2e0*/  IMAD.WIDE R12, R7, 0x2, R12 ;  /* 0x00000002070c7825 */ /* 0x000fc800078e020c */
[----:B------:R-:W-:Y:S01]  /*a2f0*/  IMAD.WIDE R14, R7, 0x2, R14 ;  /* 0x00000002070e7825 */ /* 0x000fe200078e020e */
[----:B------:R0:W-:Y:S03]  /*a300*/  STL [R1+0x140], R12 ;  /* 0x0001400c01007387 */ /* 0x0001e60000100800 */
[----:B--2---:R-:W-:Y:S01]  /*a310*/  IMAD.MOV.U32 R11, RZ, RZ, R19 ;  /* 0x000000ffff0b7224 */ /* 0x004fe200078e0013 */
[----:B------:R1:W-:Y:S01]  /*a320*/  STL [R1+0xb0], R13 ;  /* 0x0000b00d01007387 */ /* 0x0003e20000100800 */
[----:B------:R-:W-:-:S03]  /*a330*/  IMAD.MOV.U32 R10, RZ, RZ, R18 ;  /* 0x000000ffff0a7224 */ /* 0x000fc600078e0012 */
[----:B------:R-:W-:Y:S01]  /*a340*/  STL [R1+0x1b0], R14 ;  /* 0x0001b00e01007387 */ /* 0x000fe20000100800 */
[----:B------:R-:W-:-:S04]  /*a350*/  IMAD.WIDE R10, R7, 0x2, R10 ;  /* 0x00000002070a7825 */ /* 0x000fc800078e020a */
[----:B0-----:R-:W-:Y:S02]  /*a360*/  IMAD.MOV.U32 R12, RZ, RZ, R95 ;  /* 0x000000ffff0c7224 */ /* 0x001fe400078e005f */
[----:B-1----:R-:W-:Y:S01]  /*a370*/  IMAD.MOV.U32 R13, RZ, RZ, R94 ;  /* 0x000000ffff0d7224 */ /* 0x002fe200078e005e */
[----:B------:R4:W-:Y:S01]  /*a380*/  STL [R1+0x144], R15 ;  /* 0x0001440f01007387 */ /* 0x0009e20000100800 */
[----:B------:R-:W-:-:S03]  /*a390*/  IMAD.WIDE R12, R7, 0x2, R12 ;  /* 0x00000002070c7825 */ /* 0x000fc600078e020c */
[----:B------:R-:W2:Y:S04]  /*a3a0*/  LDL.LU R94, [R1+0x368] ;  /* 0x00036800015e7983 */ /* 0x000ea80000300800 */
[----:B------:R-:W3:Y:S04]  /*a3b0*/  LDL.LU R95, [R1+0x364] ;  /* 0x00036400015f7983 */ /* 0x000ee80000300800 */
[----:B------:R0:W-:Y:S04]  /*a3c0*/  STL [R1+0xb4], R10 ;  /* 0x0000b40a01007387 */ /* 0x0001e80000100800 */
[----:B------:R1:W-:Y:S04]  /*a3d0*/  STL [R1+0x4c], R11 ;  /* 0x00004c0b01007387 */ /* 0x0003e80000100800 */
[----:B------:R-:W-:Y:S04]  /*a3e0*/  STL [R1+0x148], R12 ;  /* 0x0001480c01007387 */ /* 0x000fe80000100800 */
[----:B------:R-:W3:Y:S01]  /*a3f0*/  LDL.LU R16, [R1+0xc0] ;  /* 0x0000c00001107983 */ /* 0x000ee20000300800 */
[----:B----4-:R-:W-:-:S03]  /*a400*/  IMAD.MOV.U32 R15, RZ, RZ, R99 ;  /* 0x000000ffff0f7224 */ /* 0x010fc600078e0063 */
[----:B------:R-:W4:Y:S04]  /*a410*/  LDL.LU R99, [R1+0x150] ;  /* 0x0001500001637983 */ /* 0x000f280000300800 */
[----:B------:R-:W-:Y:S01]  /*a420*/  STL [R1+0xb8], R13 ;  /* 0x0000b80d01007387 */ /* 0x000fe20000100800 */
[----:B-----5:R-:W-:-:S03]  /*a430*/  IMAD.MOV.U32 R14, RZ, RZ, R98 ;  /* 0x000000ffff0e7224 */ /* 0x020fc600078e0062 */
[----:B------:R-:W5:Y:S01]  /*a440*/  LDL.LU R98, [R1+0x154] ;  /* 0x0001540001627983 */ /* 0x000f620000300800 */
[----:B------:R-:W-:-:S05]  /*a450*/  IMAD.WIDE R14, R7, 0x2, R14 ;  /* 0x00000002070e7825 */ /* 0x000fca00078e020e */
[----:B------:R2:W-:Y:S04]  /*a460*/  STL [R1+0x1b4], R14 ;  /* 0x0001b40e01007387 */ /* 0x0005e80000100800 */
[----:B------:R5:W-:Y:S01]  /*a470*/  STL [R1+0x14c], R15 ;  /* 0x00014c0f01007387 */ /* 0x000be20000100800 */
[----:B0-----:R-:W-:-:S03]  /*a480*/  IMAD.MOV.U32 R10, RZ, RZ, R111 ;  /* 0x000000ffff0a7224 */ /* 0x001fc600078e006f */
[----:B------:R-:W3:Y:S01]  /*a490*/  LDL.LU R19, [R1+0x54] ;  /* 0x0000540001137983 */ /* 0x000ee20000300800 */
[----:B-1----:R-:W-:-:S03]  /*a4a0*/  IMAD.MOV.U32 R11, RZ, RZ, R113 ;  /* 0x000000ffff0b7224 */ /* 0x002fc600078e0071 */
[----:B------:R-:W3:Y:S01]  /*a4b0*/  LDL.LU R18, [R1+0xc4] ;  /* 0x0000c40001127983 */ /* 0x000ee20000300800 */
[----:B------:R-:W-:-:S03]  /*a4c0*/  IMAD.WIDE R10, R7, 0x2, R10 ;  /* 0x00000002070a7825 */ /* 0x000fc600078e020a */
[----:B------:R-:W3:Y:S04]  /*a4d0*/  LDL.LU R113, [R1+0x360] ;  /* 0x0003600001717983 */ /* 0x000ee80000300800 */
[----:B------:R-:W3:Y:S01]  /*a4e0*/  LDL.LU R111, [R1+0x35c] ;  /* 0x00035c00016f7983 */ /* 0x000ee20000300800 */
[----:B--2---:R-:W-:-:S03]  /*a4f0*/  IMAD.MOV.U32 R14, RZ, RZ, R94 ;  /* 0x000000ffff0e7224 */ /* 0x004fc600078e005e */
[----:B------:R-:W2:Y:S04]  /*a500*/  LDL.LU R94, [R1+0x358] ;  /* 0x00035800015e7983 */ /* 0x000ea80000300800 */
[----:B------:R-:W-:Y:S01]  /*a510*/  STL [R1+0xbc], R10 ;  /* 0x0000bc0a01007387 */ /* 0x000fe20000100800 */
[----:B----4-:R-:W-:-:S03]  /*a520*/  IMAD.MOV.U32 R12, RZ, RZ, R99 ;  /* 0x000000ffff0c7224 */ /* 0x010fc600078e0063 */
[----:B------:R-:W4:Y:S01]  /*a530*/  LDL.LU R99, [R1+0xcc] ;  /* 0x0000cc0001637983 */ /* 0x000f220000300800 */
[----:B-----5:R-:W-:-:S03]  /*a540*/  IMAD.MOV.U32 R15, RZ, RZ, R98 ;  /* 0x000000ffff0f7224 */ /* 0x020fc600078e0062 */
[----:B------:R-:W5:Y:S01]  /*a550*/  LDL.LU R98, [R1+0x15c] ;  /* 0x00015c0001627983 */ /* 0x000f620000300800 */
[----:B---3--:R-:W-:Y:S02]  /*a560*/  IMAD.MOV.U32 R13, RZ, RZ, R16 ;  /* 0x000000ffff0d7224 */ /* 0x008fe400078e0010 */
[C---:B------:R-:W-:Y:S01]  /*a570*/  IMAD.WIDE R14, R7.reuse, 0x2, R14 ;  /* 0x00000002070e7825 */ /* 0x040fe200078e020e */
[----:B------:R0:W-:Y:S03]  /*a580*/  STL [R1+0x50], R11 ;  /* 0x0000500b01007387 */ /* 0x0001e60000100800 */
[----:B------:R-:W-:-:S05]  /*a590*/  IMAD.WIDE R12, R7, 0x2, R12 ;  /* 0x00000002070c7825 */ /* 0x000fca00078e020c */
[----:B------:R-:W-:Y:S01]  /*a5a0*/  STL [R1+0x150], R12 ;  /* 0x0001500c01007387 */ /* 0x000fe20000100800 */
[----:B0-----:R-:W-:Y:S02]  /*a5b0*/  IMAD.MOV.U32 R11, RZ, RZ, R19 ;  /* 0x000000ffff0b7224 */ /* 0x001fe400078e0013 */
[----:B------:R-:W-:Y:S01]  /*a5c0*/  IMAD.MOV.U32 R10, RZ, RZ, R18 ;  /* 0x000000ffff0a7224 */ /* 0x000fe200078e0012 */
[----:B------:R-:W-:Y:S03]  /*a5d0*/  STL [R1+0xc0], R13 ;  /* 0x0000c00d01007387 */ /* 0x000fe60000100800 */
[----:B------:R-:W-:Y:S01]  /*a5e0*/  IMAD.WIDE R10, R7, 0x2, R10 ;  /* 0x00000002070a7825 */ /* 0x000fe200078e020a */
[----:B------:R0:W-:Y:S04]  /*a5f0*/  STL [R1+0x1b8], R14 ;  /* 0x0001b80e01007387 */ /* 0x0001e80000100800 */
[----:B------:R1:W-:Y:S01]  /*a600*/  STL [R1+0x154], R15 ;  /* 0x0001540f01007387 */ /* 0x0003e20000100800 */
[----:B0-----:R-:W-:-:S02]  /*a610*/  IMAD.MOV.U32 R14, RZ, RZ, R113 ;  /* 0x000000ffff0e7224 */ /* 0x001fc400078e0071 */
[----:B-1----:R-:W-:Y:S02]  /*a620*/  IMAD.MOV.U32 R15, RZ, RZ, R95 ;  /* 0x000000ffff0f7224 */ /* 0x002fe400078e005f */
[----:B------:R-:W3:Y:S04]  /*a630*/  LDL.LU R95, [R1+0x354] ;  /* 0x00035400015f7983 */ /* 0x000ee80000300800 */
[----:B------:R-:W3:Y:S04]  /*a640*/  LDL.LU R113, [R1+0x350] ;  /* 0x0003500001717983 */ /* 0x000ee80000300800 */
[----:B------:R-:W-:Y:S04]  /*a650*/  STL [R1+0xc4], R10 ;  /* 0x0000c40a01007387 */ /* 0x000fe80000100800 */
[----:B------:R-:W3:Y:S01]  /*a660*/  LDL.LU R18, [R1+0xd0] ;  /* 0x0000d00001127983 */ /* 0x000ee20000300800 */
[----:B----4-:R-:W-:-:S03]  /*a670*/  IMAD.MOV.U32 R13, RZ, RZ, R99 ;  /* 0x000000ffff0d7224 */ /* 0x010fc600078e0063 */
[----:B------:R-:W4:Y:S01]  /*a680*/  LDL.LU R99, [R1+0x5c] ;  /* 0x00005c0001637983 */ /* 0x000f220000300800 */
[----:B-----5:R-:W-:-:S03]  /*a690*/  IMAD.MOV.U32 R12, RZ, RZ, R98 ;  /* 0x000000ffff0c7224 */ /* 0x020fc600078e0062 */
[----:B------:R-:W5:Y:S01]  /*a6a0*/  LDL.LU R98, [R1+0xd4] ;  /* 0x0000d40001627983 */ /* 0x000f620000300800 */
[----:B------:R-:W-:-:S04]  /*a6b0*/  IMAD.WIDE R14, R7, 0x2, R14 ;  /* 0x00000002070e7825 */ /* 0x000fc800078e020e */
[----:B------:R-:W-:Y:S01]  /*a6c0*/  IMAD.WIDE R12, R7, 0x2, R12 ;  /* 0x00000002070c7825 */ /* 0x000fe200078e020c */
[----:B------:R0:W-:Y:S04]  /*a6d0*/  STL [R1+0x54], R11 ;  /* 0x0000540b01007387 */ /* 0x0001e80000100800 */
[----:B------:R-:W-:Y:S04]  /*a6e0*/  STL [R1+0x158], R14 ;  /* 0x0001580e01007387 */ /* 0x000fe80000100800 */
[----:B------:R2:W-:Y:S01]  /*a6f0*/  STL [R1+0xc8], R15 ;  /* 0x0000c80f01007387 */ /* 0x0005e20000100800 */
[----:B0-----:R-:W-:-:S03]  /*a700*/  IMAD.MOV.U32 R11, RZ, RZ, R111 ;  /* 0x000000ffff0b7224 */ /* 0x001fc600078e006f */
[----:B------:R-:W-:Y:S04]  /*a710*/  STL [R1+0x15c], R12 ;  /* 0x00015c0c01007387 */ /* 0x000fe80000100800 */
[----:B------:R4:W-:Y:S01]  /*a720*/  STL [R1+0xcc], R13 ;  /* 0x0000cc0d01007387 */ /* 0x0009e20000100800 */
[----:B--2---:R-:W-:-:S03]  /*a730*/  IMAD.MOV.U32 R15, RZ, RZ, R94 ;  /* 0x000000ffff0f7224 */ /* 0x004fc600078e005e */
[----:B------:R-:W2:Y:S04]  /*a740*/  LDL.LU R111, [R1+0x34c] ;  /* 0x00034c00016f7983 */ /* 0x000ea80000300800 */
[----:B------:R-:W2:Y:S01]  /*a750*/  LDL.LU R94, [R1+0x348] ;  /* 0x00034800015e7983 */ /* 0x000ea20000300800 */
[----:B---3--:R-:W-:-:S03]  /*a760*/  IMAD.MOV.U32 R14, RZ, RZ, R95 ;  /* 0x000000ffff0e7224 */ /* 0x008fc600078e005f */
[----:B------:R-:W3:Y:S01]  /*a770*/  LDL.LU R95, [R1+0x344] ;  /* 0x00034400015f7983 */ /* 0x000ee20000300800 */
[----:B------:R-:W-:-:S04]  /*a780*/  IMAD.MOV.U32 R10, RZ, RZ, R18 ;  /* 0x000000ffff0a7224 */ /* 0x000fc800078e0012 */
[----:B------:R-:W-:-:S05]  /*a790*/  IMAD.WIDE R10, R7, 0x2, R10 ;  /* 0x00000002070a7825 */ /* 0x000fca00078e020a */
[----:B------:R-:W-:Y:S04]  /*a7a0*/  STL [R1+0xd0], R10 ;  /* 0x0000d00a01007387 */ /* 0x000fe80000100800 */
[----:B------:R-:W-:Y:S04]  /*a7b0*/  STL [R1+0x58], R11 ;  /* 0x0000580b01007387 */ /* 0x000fe80000100800 */
[----:B------:R-:W3:Y:S04]  /*a7c0*/  LDL.LU R17, [R1+0x60] ;  /* 0x0000600001117983 */ /* 0x000ee80000300800 */
[----:B------:R-:W3:Y:S01]  /*a7d0*/  LDL.LU R16, [R1+0xd8] ;  /* 0x0000d80001107983 */ /* 0x000ee20000300800 */
[----:B----4-:R-:W-:-:S02]  /*a7e0*/  IMAD.MOV.U32 R13, RZ, RZ, R99 ;  /* 0x000000ffff0d7224 */ /* 0x010fc400078e0063 */
[----:B-----5:R-:W-:-:S04]  /*a7f0*/  IMAD.MOV.U32 R12, RZ, RZ, R98 ;  /* 0x000000ffff0c7224 */ /* 0x020fc800078e0062 */
[----:B------:R-:W-:-:S04]  /*a800*/  IMAD.WIDE R12, R7, 0x2, R12 ;  /* 0x00000002070c7825 */ /* 0x000fc800078e020c */
[----:B------:R-:W-:Y:S01]  /*a810*/  IMAD.MOV.U32 R99, RZ, RZ, R97 ;  /* 0x000000ffff637224 */ /* 0x000fe200078e0061 */
[----:B------:R2:W-:Y:S01]  /*a820*/  STL [R1+0xd4], R12 ;  /* 0x0000d40c01007387 */ /* 0x0005e20000100800 */
[----:B------:R-:W-:-:S03]  /*a830*/  IMAD.MOV.U32 R98, RZ, RZ, R91 ;  /* 0x000000ffff627224 */ /* 0x000fc600078e005b */
[----:B------:R0:W-:Y:S04]  /*a840*/  STL [R1+0x5c], R13 ;  /* 0x00005c0d01007387 */ /* 0x0001e80000100800 */
[----:B------:R-:W4:Y:S04]  /*a850*/  LDL.LU R97, [R1+0x168] ;  /* 0x0001680001617983 */ /* 0x000f280000300800 */
[----:B------:R-:W5:Y:S01]  /*a860*/  LDL.LU R91, [R1+0x1c0] ;  /* 0x0001c000015b7983 */ /* 0x000f620000300800 */
[----:B------:R-:W-:-:S04]  /*a870*/  IMAD.WIDE R14, R7, 0x2, R14 ;  /* 0x00000002070e7825 */ /* 0x000fc800078e020e */
[----:B--2---:R-:W-:Y:S01]  /*a880*/  IMAD.MOV.U32 R12, RZ, RZ, R111 ;  /* 0x000000ffff0c7224 */ /* 0x004fe200078e006f */
[----:B------:R-:W-:Y:S01]  /*a890*/  STL [R1+0x1bc], R14 ;  /* 0x0001bc0e01007387 */ /* 0x000fe20000100800 */
[----:B0-----:R-:W-:Y:S02]  /*a8a0*/  IMAD.MOV.U32 R13, RZ, RZ, R113 ;  /* 0x000000ffff0d7224 */ /* 0x001fe400078e0071 */
[----:B------:R-:W-:Y:S01]  /*a8b0*/  IMAD.MOV.U32 R18, RZ, RZ, R99 ;  /* 0x000000ffff127224 */ /* 0x000fe200078e0063 */
[----:B------:R4:W-:Y:S01]  /*a8c0*/  STL [R1+0x160], R15 ;  /* 0x0001600f01007387 */ /* 0x0009e20000100800 */
[----:B------:R-:W-:-:S03]  /*a8d0*/  IMAD.MOV.U32 R19, RZ, RZ, R98 ;  /* 0x000000ffff137224 */ /* 0x000fc600078e0062 */
[----:B------:R-:W2:Y:S01]  /*a8e0*/  LDL.LU R99, [R1+0xe4] ;  /* 0x0000e40001637983 */ /* 0x000ea20000300800 */
[----:B------:R-:W-:-:S03]  /*a8f0*/  IMAD.WIDE R12, R7, 0x2, R12 ;  /* 0x00000002070c7825 */ /* 0x000fc600078e020c */
[----:B------:R-:W2:Y:S04]  /*a900*/  LDL.LU R98, [R1+0x16c] ;  /* 0x00016c0001627983 */ /* 0x000ea80000300800 */
[----:B------:R-:W2:Y:S04]  /*a910*/  LDL.LU R113, [R1+0x340] ;  /* 0x0003400001717983 */ /* 0x000ea80000300800 */
[----:B------:R-:W2:Y:S01]  /*a920*/  LDL.LU R111, [R1+0x33c] ;  /* 0x00033c00016f7983 */ /* 0x000ea20000300800 */
[----:B---3--:R-:W-:Y:S02]  /*a930*/  IMAD.MOV.U32 R11, RZ, RZ, R17 ;  /* 0x000000ffff0b7224 */ /* 0x008fe400078e0011 */
[----:B------:R-:W-:Y:S01]  /*a940*/  IMAD.MOV.U32 R10, RZ, RZ, R16 ;  /* 0x000000ffff0a7224 */ /* 0x000fe200078e0010 */
[----:B------:R-:W-:Y:S01]  /*a950*/  STS.U16 [R107+UR6+0x4e00], R105 ;  /* 0x004e00696b007988 */ /* 0x000fe20008000406 */
[----:B------:R-:W-:Y:S01]  /*a960*/  USHF.L.U32 UR4, UR15, 0x8, URZ ;  /* 0x000000080f047899 */ /* 0x000fe2000800063f */
[----:B------:R-:W0:Y:S01]  /*a970*/  LDC R16, c[0x0][0x238] ;  /* 0x00008e00ff107b82 */ /* 0x000e220000000800 */
[----:B------:R-:W-:Y:S01]  /*a980*/  IMAD.WIDE R10, R7, 0x2, R10 ;  /* 0x00000002070a7825 */ /* 0x000fe200078e020a */
[----:B------:R1:W-:Y:S06]  /*a990*/  MEMBAR.ALL.CTA ;  /* 0x0000000000007992 */ /* 0x0003ec0000008000 */
[----:B-1----:R-:W1:Y:S04]  /*a9a0*/  FENCE.VIEW.ASYNC.S ;  /* 0x00000000000073c6 */ /* 0x002e680000000000 */
[----:B------:R-:W-:Y:S04]  /*a9b0*/  STL [R1+0xd8], R10 ;  /* 0x0000d80a01007387 */ /* 0x000fe80000100800 */
[----:B------:R-:W-:Y:S04]  /*a9c0*/  STL [R1+0x60], R11 ;  /* 0x0000600b01007387 */ /* 0x000fe80000100800 */
[----:B------:R-:W-:Y:S04]  /*a9d0*/  STL [R1+0x164], R12 ;  /* 0x0001640c01007387 */ /* 0x000fe80000100800 */
[----:B------:R-:W-:Y:S01]  /*a9e0*/  STL [R1+0xdc], R13 ;  /* 0x0000dc0d01007387 */ /* 0x000fe20000100800 */
[----:B----4-:R-:W-:Y:S01]  /*a9f0*/  IMAD.MOV.U32 R15, RZ, RZ, R97 ;  /* 0x000000ffff0f7224 */ /* 0x010fe200078e0061 */
[----:B-1----:R-:W-:Y:S01]  /*aa00*/  BAR.SYNC.DEFER_BLOCKING 0x0 ;  /* 0x0000000000007b1d */ /* 0x002fe20000010000 */
[----:B-----5:R-:W-:-:S04]  /*aa10*/  IMAD.MOV.U32 R14, RZ, RZ, R91 ;  /* 0x000000ffff0e7224 */ /* 0x020fc800078e005b */
[----:B------:R-:W-:-:S04]  /*aa20*/  IMAD.WIDE R14, R7, 0x2, R14 ;  /* 0x00000002070e7825 */ /* 0x000fc800078e020e */
[----:B------:R-:W-:Y:S01]  /*aa30*/  IMAD.MOV.U32 R91, RZ, RZ, R90 ;  /* 0x000000ffff5b7224 */ /* 0x000fe200078e005a */
[----:B------:R1:W-:Y:S01]  /*aa40*/  STL [R1+0x1c0], R14 ;  /* 0x0001c00e01007387 */ /* 0x0003e20000100800 */
[----:B------:R-:W-:Y:S02]  /*aa50*/  IMAD.MOV.U32 R90, RZ, RZ, R88 ;  /* 0x000000ffff5a7224 */ /* 0x000fe400078e0058 */
[----:B------:R-:W-:Y:S01]  /*aa60*/  IMAD.MOV.U32 R88, RZ, RZ, R96 ;  /* 0x000000ffff587224 */ /* 0x000fe200078e0060 */
[----:B------:R3:W-:Y:S04]  /*aa70*/  STL [R1+0x168], R15 ;  /* 0x0001680f01007387 */ /* 0x0007e80000100800 */
[----:B------:R-:W4:Y:S04]  /*aa80*/  LDL.LU R97, [R1+0x68] ;  /* 0x0000680001617983 */ /* 0x000f280000300800 */
[----:B------:R-:W5:Y:S01]  /*aa90*/  LDL.LU R96, [R1+0x1c8] ;  /* 0x0001c80001607983 */ /* 0x000f620000300800 */
[----:B-1----:R-:W-:-:S02]  /*aaa0*/  IMAD.MOV.U32 R14, RZ, RZ, R95 ;  /* 0x000000ffff0e7224 */ /* 0x002fc400078e005f */
[----:B---3--:R-:W-:Y:S02]  /*aab0*/  IMAD.MOV.U32 R15, RZ, RZ, R94 ;  /* 0x000000ffff0f7224 */ /* 0x008fe400078e005e */
[----:B------:R-:W3:Y:S04]  /*aac0*/  LDL.LU R94, [R1+0x338] ;  /* 0x00033800015e7983 */ /* 0x000ee80000300800 */
[----:B------:R-:W4:Y:S01]  /*aad0*/  LDL.LU R95, [R1+0x334] ;  /* 0x00033400015f7983 */ /* 0x000f220000300800 */
[----:B------:R-:W-:Y:S02]  /*aae0*/  IMAD.MOV.U32 R10, RZ, RZ, R18 ;  /* 0x000000ffff0a7224 */ /* 0x000fe400078e0012 */
[----:B------:R-:W-:Y:S02]  /*aaf0*/  IMAD.MOV.U32 R11, RZ, RZ, R19 ;  /* 0x000000ffff0b7224 */ /* 0x000fe400078e0013 */
[----:B--2---:R-:W-:-:S02]  /*ab00*/  IMAD.MOV.U32 R12, RZ, RZ, R98 ;  /* 0x000000ffff0c7224 */ /* 0x004fc400078e0062 */
[----:B------:R-:W-:Y:S02]  /*ab10*/  IMAD.MOV.U32 R13, RZ, RZ, R99 ;  /* 0x000000ffff0d7224 */ /* 0x000fe400078e0063 */
[----:B------:R-:W-:-:S04]  /*ab20*/  IMAD.WIDE R10, R7, 0x2, R10 ;  /* 0x00000002070a7825 */ /* 0x000fc800078e020a */
[C---:B------:R-:W-:Y:S01]  /*ab30*/  IMAD.WIDE R12, R7.reuse, 0x2, R12 ;  /* 0x00000002070c7825 */ /* 0x040fe200078e020c */
[----:B------:R3:W-:Y:S03]  /*ab40*/  STL [R1+0xe0], R10 ;  /* 0x0000e00a01007387 */ /* 0x0007e60000100800 */
[----:B------:R-:W-:Y:S01]  /*ab50*/  IMAD.WIDE R14, R7, 0x2, R14 ;  /* 0x00000002070e7825 */ /* 0x000fe200078e020e */
[----:B------:R-:W-:Y:S04]  /*ab60*/  STL [R1+0x64], R11 ;  /* 0x0000640b01007387 */ /* 0x000fe80000100800 */
[----:B------:R-:W-:Y:S04]  /*ab70*/  STL [R1+0x16c], R12 ;  /* 0x00016c0c01007387 */ /* 0x000fe80000100800 */
[----:B------:R-:W-:Y:S04]  /*ab80*/  STL [R1+0xe4], R13 ;  /* 0x0000e40d01007387 */ /* 0x000fe80000100800 */
[----:B------:R-:W-:Y:S04]  /*ab90*/  STL [R1+0x1c4], R14 ;  /* 0x0001c40e01007387 */ /* 0x000fe80000100800 */
[----:B------:R4:W-:Y:S01]  /*aba0*/  STL [R1+0x170], R15 ;  /* 0x0001700f01007387 */ /* 0x0009e20000100800 */
[----:B---3--:R-:W-:-:S03]  /*abb0*/  IMAD.MOV.U32 R10, RZ, RZ, R94 ;  /* 0x000000ffff0a7224 */ /* 0x008fc600078e005e */
[----:B------:R-:W2:Y:S01]  /*abc0*/  LDL.LU R94, [R1+0x330] ;  /* 0x00033000015e7983 */ /* 0x000ea20000300800 */
[----:B----4-:R-:W-:-:S03]  /*abd0*/  IMAD.MOV.U32 R15, RZ, RZ, R95 ;  /* 0x000000ffff0f7224 */ /* 0x010fc600078e005f */
[----:B------:R-:W3:Y:S01]  /*abe0*/  LDL.LU R95, [R1+0x32c] ;  /* 0x00032c00015f7983 */ /* 0x000ee20000300800 */
[----:B------:R-:W-:Y:S02]  /*abf0*/  IMAD.MOV.U32 R11, RZ, RZ, R97 ;  /* 0x000000ffff0b7224 */ /* 0x000fe400078e0061 */
[----:B------:R-:W-:Y:S02]  /*ac00*/  IMAD.MOV.U32 R12, RZ, RZ, R89 ;  /* 0x000000ffff0c7224 */ /* 0x000fe400078e0059 */
[----:B------:R-:W-:Y:S02]  /*ac10*/  IMAD.MOV.U32 R13, RZ, RZ, R91 ;  /* 0x000000ffff0d7224 */ /* 0x000fe400078e005b */
[----:B------:R-:W-:-:S04]  /*ac20*/  IMAD.WIDE R10, R7, 0x2, R10 ;  /* 0x00000002070a7825 */ /* 0x000fc800078e020a */
[C---:B------:R-:W-:Y:S01]  /*ac30*/  IMAD.WIDE R12, R7.reuse, 0x2, R12 ;  /* 0x00000002070c7825 */ /* 0x040fe200078e020c */
[----:B------:R-:W-:Y:S03]  /*ac40*/  STL [R1+0xe8], R10 ;  /* 0x0000e80a01007387 */ /* 0x000fe60000100800 */
[----:B-----5:R-:W-:Y:S01]  /*ac50*/  IMAD.MOV.U32 R14, RZ, RZ, R96 ;  /* 0x000000ffff0e7224 */ /* 0x020fe200078e0060 */
[----:B------:R-:W-:Y:S03]  /*ac60*/  STL [R1+0x68], R11 ;  /* 0x0000680b01007387 */ /* 0x000fe60000100800 */
[----:B------:R-:W-:Y:S01]  /*ac70*/  IMAD.WIDE R14, R7, 0x2, R14 ;  /* 0x00000002070e7825 */ /* 0x000fe200078e020e */
[----:B------:R-:W-:Y:S03]  /*ac80*/  STL [R1+0x174], R12 ;  /* 0x0001740c01007387 */ /* 0x000fe60000100800 */
[----:B------:R-:W-:Y:S01]  /*ac90*/  IMAD.MOV.U32 R96, RZ, RZ, R101 ;  /* 0x000000ffff607224 */ /* 0x000fe200078e0065 */
[----:B------:R-:W4:Y:S04]  /*aca0*/  LDL.LU R89, [R1+0x70] ;  /* 0x0000700001597983 */ /* 0x000f280000300800 */
[----:B------:R2:W-:Y:S04]  /*acb0*/  STL [R1+0xec], R13 ;  /* 0x0000ec0d01007387 */ /* 0x0005e80000100800 */
[----:B------:R-:W5:Y:S04]  /*acc0*/  LDL.LU R101, [R1+0x1d0] ;  /* 0x0001d00001657983 */ /* 0x000f680000300800 */
[----:B------:R1:W-:Y:S04]  /*acd0*/  STL [R1+0x1c8], R14 ;  /* 0x0001c80e01007387 */ /* 0x0003e80000100800 */
[----:B------:R0:W-:Y:S01]  /*ace0*/  STL [R1+0x178], R15 ;  /* 0x0001780f01007387 */ /* 0x0001e20000100800 */
[----:B------:R-:W-:-:S02]  /*acf0*/  USHF.L.U32 UR5, UR15, 0x7, URZ ;  /* 0x000000070f057899 */ /* 0x000fc4000800063f */
[----:B------:R-:W-:Y:S02]  /*ad00*/  ULOP3.LUT UR4, UR4, 0x400, URZ, 0xc0, !UPT ;  /* 0x0000040004047892 */ /* 0x000fe4000f8ec03f */
[----:B------:R-:W-:Y:S02]  /*ad10*/  ULOP3.LUT UR5, UR5, 0x400, URZ, 0xc0, !UPT ;  /* 0x0000040005057892 */ /* 0x000fe4000f8ec03f */
[----:B------:R-:W-:Y:S02]  /*ad20*/  ULEA.HI UR4, UR14, UR4, URZ, 0x1c ;  /* 0x000000040e047291 */ /* 0x000fe4000f8fe03f */
[----:B------:R-:W-:Y:S02]  /*ad30*/  ULEA.HI UR5, UR6, UR5, URZ, 0x1c ;  /* 0x0000000506057291 */ /* 0x000fe4000f8fe03f */
[----:B------:R-:W-:Y:S02]  /*ad40*/  ULOP3.LUT UR8, UR4, 0x3fff, URZ, 0xc0, !UPT ;  /* 0x00003fff04087892 */ /* 0x000fe4000f8ec03f */
[----:B------:R-:W-:Y:S01]  /*ad50*/  ULOP3.LUT UR10, UR5, 0x3fff, URZ, 0xc0, !UPT ;  /* 0x00003fff050a7892 */ /* 0x000fe2000f8ec03f */
[----:B------:R-:W-:Y:S01]  /*ad60*/  WARPGROUP.ARRIVE ;  /* 0x00000000000079c5 */ /* 0x000fe20000000000 */
[----:B------:R-:W-:Y:S01]  /*ad70*/  UMOV UR9, 0x40000040 ;  /* 0x4000004000097882 */ /* 0x000fe20000000000 */
[----:B------:R-:W-:-:S06]  /*ad80*/  UMOV UR11, 0x40000040 ;  /* 0x40000040000b7882 */ /* 0x000fcc0000000000 */
[----:B------:R-:W-:Y:S01]  /*ad90*/  HGMMA.64x128x16.F32.BF16 R24, gdesc[UR8].tnspA, R24 ;  /* 0x21e00000081879f0 */ /* 0x000fe20008701818 */
[----:B------:R-:W-:Y:S02]  /*ada0*/  UIADD3 UR8, UP0, UR8, 0x80, URZ ;  /* 0x0000008008087890 */ /* 0x000fe4000ff1e03f */
[----:B------:R-:W-:Y:S01]  /*adb0*/  UIADD3 UR10, UP1, UR10, 0x2, URZ ;  /* 0x000000020a0a7890 */ /* 0x000fe2000ff3e03f */
[----:B------:R-:W-:Y:S01]  /*adc0*/  UMOV UR4, URZ ;  /* 0x0000003f00047c82 */ /* 0x000fe20008000000 */
[----:B------:R-:W-:Y:S01]  /*add0*/  UMOV UR5, URZ ;  /* 0x0000003f00057c82 */ /* 0x000fe20008000000 */
[----:B------:R-:W-:Y:S02]  /*ade0*/  UIADD3.X UR9, UR4, 0x40000040, URZ, UP0, !UPT ;  /* 0x4000004004097890 */ /* 0x000fe400087fe43f */
[----:B------:R-:W-:-:S09]  /*adf0*/  UIADD3.X UR11, UR5, 0x40000040, URZ, UP1, !UPT ;  /* 0x40000040050b7890 */ /* 0x000fd20008ffe43f */
[----:B------:R-:W-:Y:S01]  /*ae00*/  HGMMA.64x128x16.F32.BF16 R24, gdesc[UR8].tnspA, R24 ;  /* 0x21e00000081879f0 */ /* 0x000fe20008701818 */
[----:B--2---:R-:W-:Y:S02]  /*ae10*/  IMAD.MOV.U32 R13, RZ, RZ, R94 ;  /* 0x000000ffff0d7224 */ /* 0x004fe400078e005e */
[----:B------:R-:W2:Y:S01]  /*ae20*/  LDL.LU R94, [R1+0x328] ;  /* 0x00032800015e7983 */ /* 0x000ea20000300800 */
[----:B---3--:R-:W-:-:S03]  /*ae30*/  IMAD.MOV.U32 R12, RZ, RZ, R95 ;  /* 0x000000ffff0c7224 */ /* 0x008fc600078e005f */
[----:B------:R-:W3:Y:S01]  /*ae40*/  LDL.LU R95, [R1+0x324] ;  /* 0x00032400015f7983 */ /* 0x000ee20000300800 */
[----:B------:R-:W-:Y:S02]  /*ae50*/  UIADD3.64 UR16, UR8, 0x80, URZ ;  /* 0x0000008008107897 */ /* 0x000fe4000fffe03f */
[----:B------:R-:W-:-:S09]  /*ae60*/  UIADD3.64 UR18, UR10, 0x2, URZ ;  /* 0x000000020a127897 */ /* 0x000fd2000fffe03f */
[----:B------:R-:W-:Y:S01]  /*ae70*/  HGMMA.64x128x16.F32.BF16 R24, gdesc[UR16].tnspA, R24 ;  /* 0x21e00000101879f0 */ /* 0x000fe20008701818 */
[----:B------:R-:W-:Y:S02]  /*ae80*/  IMAD.MOV.U32 R10, RZ, RZ, R21 ;  /* 0x000000ffff0a7224 */ /* 0x000fe400078e0015 */
[----:B------:R-:W-:Y:S02]  /*ae90*/  IMAD.MOV.U32 R11, RZ, RZ, R90 ;  /* 0x000000ffff0b7224 */ /* 0x000fe400078e005a */
[----:B-1----:R-:W-:Y:S02]  /*aea0*/  IMAD.MOV.U32 R14, RZ, RZ, R88 ;  /* 0x000000ffff0e7224 */ /* 0x002fe400078e0058 */
[----:B------:R-:W-:-:S04]  /*aeb0*/  IMAD.WIDE R10, R7, 0x2, R10 ;  /* 0x00000002070a7825 */ /* 0x000fc800078e020a */
[----:B0-----:R-:W-:Y:S02]  /*aec0*/  IMAD.MOV.U32 R15, RZ, RZ, R23 ;  /* 0x000000ffff0f7224 */ /* 0x001fe400078e0017 */
        /* <DEDUP_REMOVED lines=8> */
[----:B------:R-:W-:-:S02]  /*af50*/  UIADD3.64 UR16, UR8, 0x100, URZ ;  /* 0x0000010008107897 */ /* 0x000fc4000fffe03f */
[----:B------:R-:W-:-:S09]  /*af60*/  UIADD3.64 UR18, UR10, 0x4, URZ ;  /* 0x000000040a127897 */ /* 0x000fd2000fffe03f */
[----:B------:R-:W-:Y:S01]  /*af70*/  HGMMA.64x128x16.F32.BF16 R24, gdesc[UR16].tnspA, R24 ;  /* 0x21e00000101879f0 */ /* 0x000fe20008701818 */
[----:B------:R-:W-:Y:S02]  /*af80*/  UIADD3.64 UR16, UR8, 0x180, URZ ;  /* 0x0000018008107897 */ /* 0x000fe4000fffe03f */
[----:B------:R-:W-:Y:S01]  /*af90*/  UIADD3.64 UR18, UR10, 0x7fe, URZ ;  /* 0x000007fe0a127897 */ /* 0x000fe2000fffe03f */
[----:B--2---:R-:W-:-:S08]  /*afa0*/  IMAD.MOV.U32 R10, RZ, RZ, R94 ;  /* 0x000000ffff0a7224 */ /* 0x004fd000078e005e */
[----:B------:R-:W-:Y:S01]  /*afb0*/  HGMMA.64x128x16.F32.BF16 R24, gdesc[UR16].tnspA, R24 ;  /* 0x21e00000101879f0 */ /* 0x000fe20008701818 */
[----:B------:R-:W2:Y:S01]  /*afc0*/  LDL.LU R94, [R1+0x320] ;  /* 0x00032000015e7983 */ /* 0x000ea20000300800 */
[----:B---3--:R-:W-:-:S03]  /*afd0*/  IMAD.MOV.U32 R15, RZ, RZ, R95 ;  /* 0x000000ffff0f7224 */ /* 0x008fc600078e005f */
[----:B------:R-:W3:Y:S01]  /*afe0*/  LDL.LU R95, [R1+0x31c] ;  /* 0x00031c00015f7983 */ /* 0x000ee20000300800 */
[----:B----4-:R-:W-:Y:S01]  /*aff0*/  IMAD.MOV.U32 R11, RZ, RZ, R89 ;  /* 0x000000ffff0b7224 */ /* 0x010fe200078e0059 */
[----:B------:R-:W-:Y:S02]  /*b000*/  UIADD3.64 UR16, UR8, 0x200, URZ ;  /* 0x0000020008107897 */ /* 0x000fe4000fffe03f */
[----:B------:R-:W-:Y:S01]  /*b010*/  UIADD3.64 UR18, UR10, 0x800, URZ ;  /* 0x000008000a127897 */ /* 0x000fe2000fffe03f */
[----:B------:R-:W-:-:S05]  /*b020*/  IMAD.WIDE R10, R7, 0x2, R10 ;  /* 0x00000002070a7825 */ /* 0x000fca00078e020a */
[----:B------:R-:W-:Y:S04]  /*b030*/  STL [R1+0xf8], R10 ;  /* 0x0000f80a01007387 */ /* 0x000fe80000100800 */
[----:B------:R-:W-:Y:S04]  /*b040*/  STL [R1+0x70], R11 ;  /* 0x0000700b01007387 */ /* 0x000fe80000100800 */
[----:B------:R-:W4:Y:S01]  /*b050*/  LDL.LU R9, [R1+0x24] ;  /* 0x0000240001097983 */ /* 0x000f220000300800 */
[----:B------:R-:W-:Y:S02]  /*b060*/  IMAD.MOV.U32 R12, RZ, RZ, R93 ;  /* 0x000000ffff0c7224 */ /* 0x000fe400078e005d */
[----:B------:R-:W-:-:S02]  /*b070*/  IMAD.MOV.U32 R13, RZ, RZ, R96 ;  /* 0x000000ffff0d7224 */ /* 0x000fc400078e0060 */
[----:B-----5:R-:W-:Y:S02]  /*b080*/  IMAD.MOV.U32 R14, RZ, RZ, R101 ;  /* 0x000000ffff0e7224 */ /* 0x020fe400078e0065 */
[----:B------:R-:W-:-:S04]  /*b090*/  IMAD.WIDE R12, R7, 0x2, R12 ;  /* 0x00000002070c7825 */ /* 0x000fc800078e020c */
[----:B------:R-:W-:Y:S01]  /*b0a0*/  IMAD.WIDE R14, R7, 0x2, R14 ;  /* 0x00000002070e7825 */ /* 0x000fe200078e020e */
[----:B------:R-:W-:Y:S04]  /*b0b0*/  STL [R1+0x184], R12 ;  /* 0x0001840c01007387 */ /* 0x000fe80000100800 */
[----:B------:R2:W-:Y:S04]  /*b0c0*/  STL [R1+0xfc], R13 ;  /* 0x0000fc0d01007387 */ /* 0x0005e80000100800 */
[----:B------:R0:W-:Y:S04]  /*b0d0*/  STL [R1+0x1d0], R14 ;  /* 0x0001d00e01007387 */ /* 0x0001e80000100800 */
[----:B------:R1:W-:Y:S01]  /*b0e0*/  STL [R1+0x188], R15 ;  /* 0x0001880f01007387 */ /* 0x0003e20000100800 */
[----:B------:R-:W-:Y:S01]  /*b0f0*/  HGMMA.64x128x16.F32.BF16 R24, gdesc[UR16].tnspA, R24 ;  /* 0x21e00000101879f0 */ /* 0x000fe20008701818 */
[----:B------:R-:W-:-:S02]  /*b100*/  UIADD3.64 UR16, UR8, 0x280, URZ ;  /* 0x0000028008107897 */ /* 0x000fc4000fffe03f */
[----:B------:R-:W-:Y:S02]  /*b110*/  UIADD3.64 UR18, UR10, 0x802, URZ ;  /* 0x000008020a127897 */ /* 0x000fe4000fffe03f */
[----:B------:R-:W-:Y:S02]  /*b120*/  UIADD3.64 UR8, UR8, 0x300, URZ ;  /* 0x0000030008087897 */ /* 0x000fe4000fffe03f */
[----:B------:R-:W-:-:S05]  /*b130*/  UIADD3.64 UR10, UR10, 0x804, URZ ;  /* 0x000008040a0a7897 */ /* 0x000fca000fffe03f */
[----:B------:R-:W-:Y:S01]  /*b140*/  HGMMA.64x128x16.F32.BF16 R24, gdesc[UR16].tnspA, R24 ;  /* 0x21e00000101879f0 */ /* 0x000fe20008701818 */
[----:B--2---:R-:W-:Y:S02]  /*b150*/  IMAD.MOV.U32 R13, RZ, RZ, R94 ;  /* 0x000000ffff0d7224 */ /* 0x004fe400078e005e */
[----:B------:R-:W2:Y:S01]  /*b160*/  LDL.LU R94, [R1+0x318] ;  /* 0x00031800015e7983 */ /* 0x000ea20000300800 */
[----:B---3--:R-:W-:-:S03]  /*b170*/  IMAD.MOV.U32 R12, RZ, RZ, R95 ;  /* 0x000000ffff0c7224 */ /* 0x008fc600078e005f */
[----:B------:R-:W2:Y:S05]  /*b180*/  LDL.LU R95, [R1+0x314] ;  /* 0x00031400015f7983 */ /* 0x000eaa0000300800 */
[----:B------:R-:W-:Y:S01]  /*b190*/  HGMMA.64x128x16.F32.BF16 R24, gdesc[UR8].tnspA, R24, gsb0 ;  /* 0x21e00000081879f0 */ /* 0x000fe20008001818 */
[----:B------:R-:W-:Y:S02]  /*b1a0*/  IMAD.MOV.U32 R10, RZ, RZ, R102 ;  /* 0x000000ffff0a7224 */ /* 0x000fe400078e0066 */
[----:B------:R-:W-:Y:S02]  /*b1b0*/  IMAD.MOV.U32 R11, RZ, RZ, R104 ;  /* 0x000000ffff0b7224 */ /* 0x000fe400078e0068 */
[----:B------:R-:W-:-:S04]  /*b1c0*/  IMAD.WIDE R12, R7, 0x2, R12 ;  /* 0x00000002070c7825 */ /* 0x000fc800078e020c */
[----:B------:R-:W-:-:S04]  /*b1d0*/  IMAD.WIDE R10, R7, 0x2, R10 ;  /* 0x00000002070a7825 */ /* 0x000fc800078e020a */
[----:B0-----:R-:W-:Y:S01]  /*b1e0*/  IMAD.MOV.U32 R14, RZ, RZ, R106 ;  /* 0x000000ffff0e7224 */ /* 0x001fe200078e006a */
[----:B------:R0:W-:Y:S01]  /*b1f0*/  STL [R1+0x100], R10 ;  /* 0x0001000a01007387 */ /* 0x0001e20000100800 */
[----:B-1----:R-:W-:-:S03]  /*b200*/  IMAD.MOV.U32 R15, RZ, RZ, R119 ;  /* 0x000000ffff0f7224 */ /* 0x002fc600078e0077 */
[----:B------:R1:W-:Y:S01]  /*b210*/  STL [R1+0x74], R11 ;  /* 0x0000740b01007387 */ /* 0x0003e20000100800 */
[----:B------:R-:W-:-:S03]  /*b220*/  IMAD.WIDE R14, R7, 0x2, R14 ;  /* 0x00000002070e7825 */ /* 0x000fc600078e020e */
[----:B------:R3:W-:Y:S01]  /*b230*/  STL [R1+0x18c], R12 ;  /* 0x00018c0c01007387 */ /* 0x0007e20000100800 */
[----:B0-----:R-:W-:-:S03]  /*b240*/  IMAD.MOV.U32 R10, RZ, RZ, R100 ;  /* 0x000000ffff0a7224 */ /* 0x001fc600078e0064 */
[----:B------:R0:W-:Y:S01]  /*b250*/  STL [R1+0x104], R13 ;  /* 0x0001040d01007387 */ /* 0x0001e20000100800 */
[----:B-1----:R-:W-:Y:S02]  /*b260*/  IMAD.MOV.U32 R11, RZ, RZ, R20 ;  /* 0x000000ffff0b7224 */ /* 0x002fe400078e0014 */
[----:B------:R-:W-:-:S04]  /*b270*/  IMAD.WIDE R10, R7, 0x2, R10 ;  /* 0x00000002070a7825 */ /* 0x000fc800078e020a */
[----:B---3--:R-:W-:Y:S02]  /*b280*/  IMAD.MOV.U32 R12, RZ, RZ, R22 ;  /* 0x000000ffff0c7224 */ /* 0x008fe400078e0016 */
[----:B0-----:R-:W-:Y:S01]  /*b290*/  IMAD.MOV.U32 R13, RZ, RZ, R92 ;  /* 0x000000ffff0d7224 */ /* 0x001fe200078e005c */
[----:B------:R0:W-:Y:S01]  /*b2a0*/  STL [R1+0x1d4], R14 ;  /* 0x0001d40e01007387 */ /* 0x0001e20000100800 */
[----:B------:R-:W-:-:S03]  /*b2b0*/  IMAD.WIDE R12, R7, 0x2, R12 ;  /* 0x00000002070c7825 */ /* 0x000fc600078e020c */
[----:B------:R1:W-:Y:S04]  /*b2c0*/  STL [R1+0x190], R15 ;  /* 0x0001900f01007387 */ /* 0x0003e80000100800 */
[----:B------:R3:W-:Y:S01]  /*b2d0*/  STL [R1+0x108], R10 ;  /* 0x0001080a01007387 */ /* 0x0007e20000100800 */
[----:B0-----:R-:W-:Y:S02]  /*b2e0*/  IMAD.MOV.U32 R14, RZ, RZ, R112 ;  /* 0x000000ffff0e7224 */ /* 0x001fe400078e0070 */
[----:B-1----:R-:W-:Y:S01]  /*b2f0*/  IMAD.MOV.U32 R15, RZ, RZ, R108 ;  /* 0x000000ffff0f7224 */ /* 0x002fe200078e006c */
[----:B------:R0:W-:Y:S01]  /*b300*/  STL [R1+0x78], R11 ;  /* 0x0000780b01007387 */ /* 0x0001e20000100800 */
[----:B----4-:R-:W-:Y:S02]  /*b310*/  VIADD R9, R9, 0xffffffff ;  /* 0xffffffff09097836 */ /* 0x010fe40000000000 */
[----:B------:R-:W-:Y:S01]  /*b320*/  IMAD.WIDE R14, R7, 0x2, R14 ;  /* 0x00000002070e7825 */ /* 0x000fe200078e020e */
[----:B------:R1:W-:Y:S03]  /*b330*/  STL [R1+0x194], R12 ;  /* 0x0001940c01007387 */ /* 0x0003e60000100800 */
[----:B---3--:R-:W-:Y:S01]  /*b340*/  IMAD.MOV.U32 R10, RZ, RZ, R111 ;  /* 0x000000ffff0a7224 */ /* 0x008fe200078e006f */
[----:B------:R3:W-:Y:S01]  /*b350*/  STL [R1+0x10c], R13 ;  /* 0x00010c0d01007387 */ /* 0x0007e20000100800 */
[----:B0-----:R-:W-:-:S03]  /*b360*/  IMAD.MOV.U32 R11, RZ, RZ, R113 ;  /* 0x000000ffff0b7224 */ /* 0x001fc600078e0071 */
[----:B------:R0:W-:Y:S01]  /*b370*/  STL [R1+0x1d8], R14 ;  /* 0x0001d80e01007387 */ /* 0x0001e20000100800 */
[----:B------:R-:W-:-:S04]  /*b380*/  IMAD.WIDE R10, R7, 0x2, R10 ;  /* 0x00000002070a7825 */ /* 0x000fc800078e020a */
[----:B-1----:R-:W-:Y:S02]  /*b390*/  IMAD.MOV.U32 R12, RZ, RZ, R110 ;  /* 0x000000ffff0c7224 */ /* 0x002fe400078e006e */
[----:B---3--:R-:W-:Y:S01]  /*b3a0*/  IMAD.MOV.U32 R13, RZ, RZ, R109 ;  /* 0x000000ffff0d7224 */ /* 0x008fe200078e006d */
[----:B------:R0:W-:Y:S01]  /*b3b0*/  STL [R1+0x198], R15 ;  /* 0x0001980f01007387 */ /* 0x0001e20000100800 */
[----:B------:R-:W-:-:S03]  /*b3c0*/  IMAD.WIDE R12, R7, 0x2, R12 ;  /* 0x00000002070c7825 */ /* 0x000fc600078e020c */
[----:B------:R0:W-:Y:S04]  /*b3d0*/  STL [R1+0x24], R9 ;  /* 0x0000240901007387 */ /* 0x0001e80000100800 */
[----:B------:R0:W-:Y:S04]  /*b3e0*/  STL [R1+0x19c], R10 ;  /* 0x00019c0a01007387 */ /* 0x0001e80000100800 */
[----:B------:R0:W-:Y:S04]  /*b3f0*/  STL [R1+0x110], R11 ;  /* 0x0001100b01007387 */ /* 0x0001e80000100800 */
[----:B------:R0:W-:Y:S04]  /*b400*/  STL [R1+0x1dc], R12 ;  /* 0x0001dc0c01007387 */ /* 0x0001e80000100800 */
[----:B------:R0:W-:Y:S01]  /*b410*/  STL [R1+0x1a0], R13 ;  /* 0x0001a00d01007387 */ /* 0x0001e20000100800 */
[----:B------:R-:W-:Y:S01]  /*b420*/  ISETP.NE.U32.AND P0, PT, R9, RZ, PT ;  /* 0x000000ff0900720c */ /* 0x000fe20003f05070 */
[----:B------:R-:W-:Y:S01]  /*b430*/  IMAD.SHL.U32 R16, R16, 0x80, RZ ;  /* 0x0000008010107824 */ /* 0x000fe200078e00ff */
[----:B------:R-:W-:Y:S01]  /*b440*/  UIADD3 UR7, UR7, -0x80, URZ ;  /* 0xffffff8007077890 */ /* 0x000fe2000fffe03f */
[----:B------:R-:W-:-:S02]  /*b450*/  WARPGROUP.DEPBAR.LE gsb0, 0x0 ;  /* 0x00008000000079c5 */ /* 0x000fc40000010000 */
[----:B--2---:R-:W-:-:S08]  /*b460*/  IMAD.WIDE R94, R16, 0x2, R94 ;  /* 0x00000002105e7825 */ /* 0x004fd000078e025e */
[----:B0-----:R-:W-:Y:S05]  /*b470*/  @P0 BRA `(.L_x_1) ;  /* 0xffffffa800040947 */ /* 0x001fea000383ffff */
[----:B------:R-:W-:Y:S02]  /*b480*/  F2FP.BF16.F32.PACK_AB R16, R61, R57 ;  /* 0x000000393d10723e */ /* 0x000fe400000010ff */
[----:B------:R-:W-:Y:S02]  /*b490*/  F2FP.BF16.F32.PACK_AB R57, R68, R64 ;  /* 0x000000404439723e */ /* 0x000fe400000010ff */
[----:B------:R-:W-:Y:S02]  /*b4a0*/  F2FP.BF16.F32.PACK_AB R56, R60, R56 ;  /* 0x000000383c38723e */ /* 0x000fe400000010ff */
[----:B------:R-:W-:Y:S02]  /*b4b0*/  F2FP.BF16.F32.PACK_AB R9, R71, R67 ;  /* 0x000000434709723e */ /* 0x000fe400000010ff */
[----:B------:R-:W-:Y:S02]  /*b4c0*/  F2FP.BF16.F32.PACK_AB R8, R63, R59 ;  /* 0x0000003b3f08723e */ /* 0x000fe400000010ff */
[----:B------:R-:W-:-:S02]  /*b4d0*/  F2FP.BF16.F32.PACK_AB R13, R70, R66 ;  /* 0x00000042460d723e */ /* 0x000fc400000010ff */
        /* <DEDUP_REMOVED lines=25> */
[----:B------:R-:W-:-:S07]  /*b670*/  F2FP.BF16.F32.PACK_AB R24, R28, R24 ;  /* 0x000000181c18723e */ /* 0x000fce00000010ff */
.L_x_0:
[----:B------:R-:W2:Y:S01]  /*b680*/  LDL.LU R89, [R1+0x270] ;  /* 0x0002700001597983 */ /* 0x000ea20000300800 */
[----:B------:R-:W0:Y:S01]  /*b690*/  LDC R34, c[0x0][0x248] ;  /* 0x00009200ff227b82 */ /* 0x000e220000000800 */
[----:B------:R-:W-:Y:S01]  /*b6a0*/  ULDC.64 UR10, c[0x0][0x228] ;  /* 0x00008a00000a7ab9 */ /* 0x000fe20000000a00 */
[----:B------:R-:W-:Y:S01]  /*b6b0*/  ULDC.64 UR8, c[0x0][0x220] ;  /* 0x0000880000087ab9 */ /* 0x000fe20000000a00 */
[----:B------:R-:W0:Y:S01]  /*b6c0*/  LDL.LU R88, [R1+0x1e0] ;  /* 0x0001e00001587983 */ /* 0x000e220000300800 */
[----:B------:R-:W1:Y:S03]  /*b6d0*/  S2R R6, SR_TID.X ;  /* 0x0000000000067919 */ /* 0x000e660000002100 */
[----:B------:R-:W3:Y:S04]  /*b6e0*/  LDL.LU R90, [R1+0x26c] ;  /* 0x00026c00015a7983 */ /* 0x000ee80000300800 */
[----:B------:R-:W4:Y:S04]  /*b6f0*/  LDL.LU R93, [R1+0x294] ;  /* 0x00029400015d7983 */ /* 0x000f280000300800 */
[----:B------:R-:W5:Y:S01]  /*b700*/  LDL.LU R92, [R1+0x290] ;  /* 0x00029000015c7983 */ /* 0x000f620000300800 */
[C---:B-1----:R-:W-:Y:S01]  /*b710*/  LOP3.LUT R0, R6.reuse, 0x100, RZ, 0xc0, !PT ;  /* 0x0000010006007812 */ /* 0x042fe200078ec0ff */
[----:B------:R-:W-:-:S03]  /*b720*/  IMAD.SHL.U32 R2, R6, 0x400, RZ ;  /* 0x0000040006027824 */ /* 0x000fc600078e00ff */
[----:B------:R-:W-:Y:S01]  /*b730*/  R2UR UR4, R0 ;  /* 0x00000000000472ca */ /* 0x000fe200000e0000 */
[----:B------:R-:W-:Y:S01]  /*b740*/  IMAD.SHL.U32 R0, R6, 0x8, RZ ;  /* 0x0000000806007824 */ /* 0x000fe200078e00ff */
[----:B------:R-:W-:Y:S01]  /*b750*/  LOP3.LUT R5, R2, 0x6000, RZ, 0xc0, !PT ;  /* 0x0000600002057812 */ /* 0x000fe200078ec0ff */
[C---:B------:R-:W-:Y:S02]  /*b760*/  IMAD.SHL.U32 R3, R6.reuse, 0x4, RZ ;  /* 0x0000000406037824 */ /* 0x040fe400078e00ff */
[----:B------:R-:W-:Y:S01]  /*b770*/  IMAD.SHL.U32 R2, R6, 0x1000, RZ ;  /* 0x0000100006027824 */ /* 0x000fe200078e00ff */
[----:B------:R-:W-:Y:S01]  /*b780*/  LOP3.LUT R0, R0, 0x700, RZ, 0xc0, !PT ;  /* 0x0000070000007812 */ /* 0x000fe200078ec0ff */
[----:B------:R-:W-:-:S03]  /*b790*/  IMAD.SHL.U32 R4, R6, 0x20, RZ ;  /* 0x0000002006047824 */ /* 0x000fc600078e00ff */
[----:B------:R-:W-:Y:S01]  /*b7a0*/  LOP3.LUT R0, R0, 0x70, R3, 0xf8, !PT ;  /* 0x0000007000007812 */ /* 0x000fe200078ef803 */
[----:B------:R-:W-:Y:S01]  /*b7b0*/  IMAD.SHL.U32 R3, R6, 0x10, RZ ;  /* 0x0000001006037824 */ /* 0x000fe200078e00ff */
[----:B------:R-:W-:Y:S01]  /*b7c0*/  LOP3.LUT R2, R2, 0x6000, RZ, 0xc0, !PT ;  /* 0x0000600002027812 */ /* 0x000fe200078ec0ff */
[----:B------:R-:W-:Y:S01]  /*b7d0*/  ULEA UR5, UR4, UR6, 0x4 ;  /* 0x0000000604057291 */ /* 0x000fe2000f8e203f */
[----:B------:R-:W-:Y:S01]  /*b7e0*/  LOP3.LUT R5, R5, 0x60, R4, 0xf8, !PT ;  /* 0x0000006005057812 */ /* 0x000fe200078ef804 */
[----:B------:R-:W-:Y:S01]  /*b7f0*/  USHF.R.U32.HI UR4, URZ, 0x3, UR4 ;  /* 0x000000033f047899 */ /* 0x000fe20008011604 */
[----:B------:R-:W-:Y:S02]  /*b800*/  LOP3.LUT R2, R2, 0xff0, R3, 0xf8, !PT ;  /* 0x00000ff002027812 */ /* 0x000fe400078ef803 */
[----:B------:R-:W-:Y:S01]  /*b810*/  LOP3.LUT R38, R5, R0, RZ, 0x3c, !PT ;  /* 0x0000000005267212 */ /* 0x000fe200078e3cff */
[----:B------:R-:W-:Y:S02]  /*b820*/  BAR.SYNC.DEFER_BLOCKING 0x0 ;  /* 0x0000000000007b1d */ /* 0x000fe40000010000 */
[----:B------:R-:W-:-:S04]  /*b830*/  LOP3.LUT R0, R2, UR4, RZ, 0x3c, !PT ;  /* 0x0000000402007c12 */ /* 0x000fc8000f8e3cff */
[----:B------:R-:W-:Y:S01]  /*b840*/  ULDC UR4, c[0x0][0x244] ;  /* 0x0000910000047ab9 */ /* 0x000fe20000000800 */
[C---:B--2---:R-:W-:Y:S01]  /*b850*/  ISETP.GE.AND P0, PT, R89.reuse, UR10, PT ;  /* 0x0000000a59007c0c */ /* 0x044fe2000bf06270 */
[----:B------:R-:W-:Y:S02]  /*b860*/  IMAD R37, R89, UR4, RZ ;  /* 0x0000000459257c24 */ /* 0x000fe4000f8e02ff */
[----:B------:R-:W2:Y:S01]  /*b870*/  LDL.LU R89, [R1+0x28c] ;  /* 0x00028c0001597983 */ /* 0x000ea20000300800 */
[CC--:B0-----:R-:W-:Y:S01]  /*b880*/  IMAD R3, R88.reuse, R34.reuse, RZ ;  /* 0x0000002258037224 */ /* 0x0c1fe200078e02ff */
[----:B------:R-:W-:Y:S02]  /*b890*/  ISETP.LT.AND P1, PT, R88, UR11, !P0 ;  /* 0x0000000b58007c0c */ /* 0x000fe4000c721270 */
[----:B------:R-:W4:Y:S04]  /*b8a0*/  LDL.LU R88, [R1+0x288] ;  /* 0x0002880001587983 */ /* 0x000f280000300800 */
[----:B------:R-:W-:Y:S04]  /*b8b0*/  STS.128 [R38+UR5], R24 ;  /* 0x0000001826007988 */ /* 0x000fe80008000c05 */
[----:B------:R-:W-:Y:S04]  /*b8c0*/  STS.128 [R38+UR5+0x800], R64 ;  /* 0x0008004026007988 */ /* 0x000fe80008000c05 */
[----:B------:R-:W-:Y:S04]  /*b8d0*/  STS.128 [R38+UR5+0x80], R60 ;  /* 0x0000803c26007988 */ /* 0x000fe80008000c05 */
[----:B------:R-:W-:Y:S01]  /*b8e0*/  STS.128 [R38+UR5+0x880], R20 ;  /* 0x0008801426007988 */ /* 0x000fe20008000c05 */
[----:B------:R-:W-:Y:S01]  /*b8f0*/  BAR.SYNC.DEFER_BLOCKING 0x0 ;  /* 0x0000000000007b1d */ /* 0x000fe20000010000 */
[----:B------:R-:W-:Y:S01]  /*b900*/  LOP3.LUT R35, R0, 0x40, RZ, 0x3c, !PT ;  /* 0x0000004000237812 */ /* 0x000fe200078e3cff */
[C---:B---3--:R-:W-:Y:S01]  /*b910*/  IMAD R33, R90.reuse, R34, RZ ;  /* 0x000000225a217224 */ /* 0x048fe200078e02ff */
[----:B------:R-:W-:-:S03]  /*b920*/  ISETP.LT.AND P4, PT, R90, UR11, !P0 ;  /* 0x0000000b5a007c0c */ /* 0x000fc6000c781270 */
[----:B------:R-:W3:Y:S04]  /*b930*/  LDL.LU R91, [R1+0x284] ;  /* 0x00028400015b7983 */ /* 0x000ee80000300800 */
[----:B------:R-:W3:Y:S04]  /*b940*/  LDL.LU R90, [R1+0x280] ;  /* 0x00028000015a7983 */ /* 0x000ee80000300800 */
[----:B------:R-:W0:Y:S04]  /*b950*/  LDS.128 R4, [R0+UR6] ;  /* 0x0000000600047984 */ /* 0x000e280008000c00 */
[----:B------:R-:W1:Y:S04]  /*b960*/  LDS.128 R20, [R35+UR6] ;  /* 0x0000000623147984 */ /* 0x000e680008000c00 */
[----:B------:R-:W-:Y:S04]  /*b970*/  LDS.128 R24, [R0+UR6+0x1000] ;  /* 0x0010000600187984 */ /* 0x000fe80008000c00 */
[----:B------:R-:W-:Y:S01]  /*b980*/  LDS.128 R28, [R35+UR6+0x1000] ;  /* 0x00100006231c7984 */ /* 0x000fe20008000c00 */
[----:B------:R-:W-:Y:S01]  /*b990*/  BAR.SYNC.DEFER_BLOCKING 0x0 ;  /* 0x0000000000007b1d */ /* 0x000fe20000010000 */
[----:B------:R-:W-:-:S04]  /*b9a0*/  LEA R36, P2, R37, UR8, 0x1 ;  /* 0x0000000825247c11 */ /* 0x000fc8000f8408ff */
[----:B------:R-:W-:Y:S02]  /*b9b0*/  LEA.HI.X.SX32 R37, R37, UR9, 0x1, P2 ;  /* 0x0000000925257c11 */ /* 0x000fe400090f0eff */
[-C--:B------:R-:W-:Y:S01]  /*b9c0*/  LEA R2, P2, R3, R36.reuse, 0x1 ;  /* 0x0000002403027211 */ /* 0x080fe200078408ff */
[----:B------:R-:W-:Y:S04]  /*b9d0*/  STS.128 [R38+UR5], R56 ;  /* 0x0000003826007988 */ /* 0x000fe80008000c05 */
[----:B------:R-:W-:Y:S04]  /*b9e0*/  STS.128 [R38+UR5+0x800], R16 ;  /* 0x0008001026007988 */ /* 0x000fe80008000c05 */
[----:B------:R5:W-:Y:S04]  /*b9f0*/  STS.128 [R38+UR5+0x80], R12 ;  /* 0x0000800c26007988 */ /* 0x000be80008000c05 */
[----:B------:R1:W-:Y:S01]  /*ba00*/  STS.128 [R38+UR5+0x880], R8 ;  /* 0x0008800826007988 */ /* 0x0003e20008000c05 */
[----:B------:R-:W-:-:S02]  /*ba10*/  LEA R32, P3, R33, R36, 0x1 ;  /* 0x0000002421207211 */ /* 0x000fc400078608ff */
[-C--:B------:R-:W-:Y:S01]  /*ba20*/  LEA.HI.X.SX32 R3, R3, R37.reuse, 0x1, P2 ;  /* 0x0000002503037211 */ /* 0x080fe200010f0eff */
[----:B------:R-:W-:Y:S06]  /*ba30*/  BAR.SYNC.DEFER_BLOCKING 0x0 ;  /* 0x0000000000007b1d */ /* 0x000fec0000010000 */
[----:B-----5:R-:W5:Y:S04]  /*ba40*/  LDL.LU R15, [R1+0x27c] ;  /* 0x00027c00010f7983 */ /* 0x020f680000300800 */
[----:B------:R-:W5:Y:S01]  /*ba50*/  LDL.LU R18, [R1+0x278] ;  /* 0x0002780001127983 */ /* 0x000f620000300800 */
[----:B------:R-:W-:-:S02]  /*ba60*/  LEA.HI.X.SX32 R33, R33, R37, 0x1, P3 ;  /* 0x0000002521217211 */ /* 0x000fc400018f0eff */
[----:B0-----:R-:W-:Y:S01]  /*ba70*/  PRMT R40, R4, 0x7632, R40 ;  /* 0x0000763204287816 */ /* 0x001fe20000000028 */
[----:B------:R0:W-:Y:S01]  /*ba80*/  @P1 STG.E.U16 desc[UR12][R2.64], R4 ;  /* 0x0000000402001986 */ /* 0x0001e2000c10150c */
[C---:B--2---:R-:W-:Y:S01]  /*ba90*/  ISETP.LT.AND P3, PT, R89.reuse, UR11, !P0 ;  /* 0x0000000b59007c0c */ /* 0x044fe2000c761270 */
[-C--:B-1----:R-:W-:Y:S02]  /*baa0*/  IMAD R11, R89, R34.reuse, RZ ;  /* 0x00000022590b7224 */ /* 0x082fe400078e02ff */
[----:B------:R-:W2:Y:S01]  /*bab0*/  LDL.LU R89, [R1+0x274] ;  /* 0x0002740001597983 */ /* 0x000ea20000300800 */
[C---:B----4-:R-:W-:Y:S01]  /*bac0*/  ISETP.LT.AND P1, PT, R88.reuse, UR11, !P0 ;  /* 0x0000000b58007c0c */ /* 0x050fe2000c721270 */
[-C--:B0-----:R-:W-:Y:S02]  /*bad0*/  IMAD R4, R88, R34.reuse, RZ ;  /* 0x0000002258047224 */ /* 0x081fe400078e02ff */
[----:B------:R-:W4:Y:S01]  /*bae0*/  LDL.LU R88, [R1+0x268] ;  /* 0x0002680001587983 */ /* 0x000f220000300800 */
[CC--:B------:R-:W-:Y:S01]  /*baf0*/  IMAD R39, R93.reuse, R34.reuse, RZ ;  /* 0x000000225d277224 */ /* 0x0c0fe200078e02ff */
[----:B------:R-:W-:Y:S01]  /*bb00*/  ISETP.LT.AND P2, PT, R93, UR11, !P0 ;  /* 0x0000000b5d007c0c */ /* 0x000fe2000c741270 */
[C---:B------:R-:W-:Y:S01]  /*bb10*/  IMAD R16, R92.reuse, R34, RZ ;  /* 0x000000225c107224 */ /* 0x040fe200078e02ff */
[----:B------:R0:W-:Y:S01]  /*bb20*/  @P4 STG.E.U16 desc[UR12][R32.64], R20 ;  /* 0x0000001420004986 */ /* 0x0001e2000c10150c */
[----:B------:R-:W-:-:S02]  /*bb30*/  ISETP.LT.AND P4, PT, R92, UR11, !P0 ;  /* 0x0000000b5c007c0c */ /* 0x000fc4000c781270 */
[CC--:B------:R-:W-:Y:S01]  /*bb40*/  LEA R2, P6, R39.reuse, R36.reuse, 0x1 ;  /* 0x0000002427027211 */ /* 0x0c0fe200078c08ff */
[----:B------:R-:W4:Y:S01]  /*bb50*/  LDL.LU R17, [R1+0x264] ;  /* 0x0002640001117983 */ /* 0x000f220000300800 */
[CC--:B------:R-:W-:Y:S02]  /*bb60*/  LEA R8, P5, R16.reuse, R36.reuse, 0x1 ;  /* 0x0000002410087211 */ /* 0x0c0fe400078a08ff */
[-C--:B------:R-:W-:Y:S02]  /*bb70*/  LEA.HI.X.SX32 R3, R39, R37.reuse, 0x1, P6 ;  /* 0x0000002527037211 */ /* 0x080fe400030f0eff */
[----:B------:R-:W-:Y:S02]  /*bb80*/  LEA.HI.X.SX32 R9, R16, R37, 0x1, P5 ;  /* 0x0000002510097211 */ /* 0x000fe400028f0eff */
[----:B0-----:R-:W-:Y:S01]  /*bb90*/  PRMT R20, R20, 0x7632, R20 ;  /* 0x0000763214147816 */ /* 0x001fe20000000014 */
[----:B------:R0:W-:Y:S01]  /*bba0*/  @P2 STG.E.U16 desc[UR12][R2.64], R40 ;  /* 0x0000002802002986 */ /* 0x0001e2000c10150c */
[----:B------:R-:W-:-:S02]  /*bbb0*/  LEA R10, P6, R11, R36, 0x1 ;  /* 0x000000240b0a7211 */ /* 0x000fc400078c08ff */
[C---:B------:R-:W-:Y:S01]  /*bbc0*/  LEA R12, P5, R4.reuse, R36, 0x1 ;  /* 0x00000024040c7211 */ /* 0x040fe200078a08ff */
[----:B------:R1:W-:Y:S01]  /*bbd0*/  @P4 STG.E.U16 desc[UR12][R8.64], R20 ;  /* 0x0000001408004986 */ /* 0x0003e2000c10150c */
[-C--:B------:R-:W-:Y:S02]  /*bbe0*/  LEA.HI.X.SX32 R11, R11, R37.reuse, 0x1, P6 ;  /* 0x000000250b0b7211 */ /* 0x080fe400030f0eff */
[----:B------:R-:W-:Y:S01]  /*bbf0*/  LEA.HI.X.SX32 R13, R4, R37, 0x1, P5 ;  /* 0x00000025040d7211 */ /* 0x000fe200028f0eff */
[CC--:B---3--:R-:W-:Y:S01]  /*bc00*/  IMAD R4, R91.reuse, R34.reuse, RZ ;  /* 0x000000225b047224 */ /* 0x0c8fe200078e02ff */
[C---:B------:R-:W-:Y:S01]  /*bc10*/  ISETP.LT.AND P4, PT, R90.reuse, UR11, !P0 ;  /* 0x0000000b5a007c0c */ /* 0x040fe2000c781270 */
[----:B------:R-:W-:Y:S02]  /*bc20*/  IMAD R14, R90, R34, RZ ;  /* 0x000000225a0e7224 */ /* 0x000fe400078e02ff */
[----:B------:R-:W3:Y:S01]  /*bc30*/  LDL.LU R90, [R1+0x260] ;  /* 0x00026000015a7983 */ /* 0x000ee20000300800 */
[----:B------:R-:W-:-:S03]  /*bc40*/  ISETP.LT.AND P2, PT, R91, UR11, !P0 ;  /* 0x0000000b5b007c0c */ /* 0x000fc6000c741270 */
[----:B------:R-:W-:Y:S01]  /*bc50*/  @P3 STG.E.U16 desc[UR12][R10.64], R5 ;  /* 0x000000050a003986 */ /* 0x000fe2000c10150c */
[----:B0-----:R-:W-:-:S03]  /*bc60*/  LEA R2, P6, R4, R36, 0x1 ;  /* 0x0000002404027211 */ /* 0x001fc600078c08ff */
[----:B------:R0:W-:Y:S01]  /*bc70*/  @P1 STG.E.U16 desc[UR12][R12.64], R21 ;  /* 0x000000150c001986 */ /* 0x0001e2000c10150c */
[----:B-1----:R-:W-:Y:S02]  /*bc80*/  LEA R8, P5, R14, R36, 0x1 ;  /* 0x000000240e087211 */ /* 0x002fe400078a08ff */
[----:B------:R-:W-:Y:S02]  /*bc90*/  PRMT R16, R5, 0x7632, R16 ;  /* 0x0000763205107816 */ /* 0x000fe40000000010 */
[-C--:B------:R-:W-:Y:S02]  /*bca0*/  LEA.HI.X.SX32 R3, R4, R37.reuse, 0x1, P6 ;  /* 0x0000002504037211 */ /* 0x080fe400030f0eff */
[----:B------:R-:W-:Y:S02]  /*bcb0*/  LEA.HI.X.SX32 R9, R14, R37, 0x1, P5 ;  /* 0x000000250e097211 */ /* 0x000fe400028f0eff */
[----:B0-----:R-:W-:Y:S01]  /*bcc0*/  PRMT R21, R21, 0x7632, R21 ;  /* 0x0000763215157816 */ /* 0x001fe20000000015 */
[----:B------:R-:W-:Y:S04]  /*bcd0*/  @P2 STG.E.U16 desc[UR12][R2.64], R16 ;  /* 0x0000001002002986 */ /* 0x000fe8000c10150c */
[----:B------:R0:W-:Y:S01]  /*bce0*/  @P4 STG.E.U16 desc[UR12][R8.64], R21 ;  /* 0x0000001508004986 */ /* 0x0001e2000c10150c */
[----:B------:R-:W-:-:S02]  /*bcf0*/  PRMT R20, R6, 0x7632, R20 ;  /* 0x0000763206147816 */ /* 0x000fc40000000014 */
[----:B0-----:R-:W-:Y:S02]  /*bd00*/  PRMT R21, R22, 0x7632, R21 ;  /* 0x0000763216157816 */ /* 0x001fe40000000015 */
[C---:B-----5:R-:W-:Y:S01]  /*bd10*/  ISETP.LT.AND P3, PT, R15.reuse, UR11, !P0 ;  /* 0x0000000b0f007c0c */ /* 0x060fe2000c761270 */
[-C--:B------:R-:W-:Y:S01]  /*bd20*/  IMAD R15, R15, R34.reuse, RZ ;  /* 0x000000220f0f7224 */ /* 0x080fe200078e02ff */
[C---:B------:R-:W-:Y:S01]  /*bd30*/  ISETP.LT.AND P1, PT, R18.reuse, UR11, !P0 ;  /* 0x0000000b12007c0c */ /* 0x040fe2000c721270 */
[----:B------:R-:W-:Y:S02]  /*bd40*/  IMAD R11, R18, R34, RZ ;  /* 0x00000022120b7224 */ /* 0x000fe400078e02ff */
[----:B------:R-:W5:Y:S01]  /*bd50*/  LDL.LU R18, [R1+0x25c] ;  /* 0x00025c0001127983 */ /* 0x000f620000300800 */
[----:B------:R-:W-:-:S03]  /*bd60*/  LEA R4, P6, R15, R36, 0x1 ;  /* 0x000000240f047211 */ /* 0x000fc600078c08ff */
[----:B------:R-:W5:Y:S01]  /*bd70*/  LDL.LU R19, [R1+0x258] ;  /* 0x0002580001137983 */ /* 0x000f620000300800 */
[----:B------:R-:W-:Y:S02]  /*bd80*/  LEA.HI.X.SX32 R5, R15, R37, 0x1, P6 ;  /* 0x000000250f057211 */ /* 0x000fe400030f0eff */
[----:B------:R-:W-:-:S03]  /*bd90*/  LEA R10, P5, R11, R36, 0x1 ;  /* 0x000000240b0a7211 */ /* 0x000fc600078a08ff */
[----:B------:R0:W-:Y:S01]  /*bda0*/  @P3 STG.E.U16 desc[UR12][R4.64], R6 ;  /* 0x0000000604003986 */ /* 0x0001e2000c10150c */
[----:B------:R-:W-:-:S05]  /*bdb0*/  LEA.HI.X.SX32 R11, R11, R37, 0x1, P5 ;  /* 0x000000250b0b7211 */ /* 0x000fca00028f0eff */
[----:B------:R-:W-:Y:S04]  /*bdc0*/  @P1 STG.E.U16 desc[UR12][R10.64], R22 ;  /* 0x000000160a001986 */ /* 0x000fe8000c10150c */
[----:B------:R-:W1:Y:S01]  /*bdd0*/  LDS.128 R8, [R0+UR6] ;  /* 0x0000000600087984 */ /* 0x000e620008000c00 */
[C---:B--2---:R-:W-:Y:S01]  /*bde0*/  ISETP.LT.AND P2, PT, R89.reuse, UR11, !P0 ;  /* 0x0000000b59007c0c */ /* 0x044fe2000c741270 */
[-C--:B------:R-:W-:Y:S02]  /*bdf0*/  IMAD R12, R89, R34.reuse, RZ ;  /* 0x00000022590c7224 */ /* 0x080fe400078e02ff */
[----:B------:R-:W2:Y:S01]  /*be00*/  LDL.LU R89, [R1+0x254] ;  /* 0x0002540001597983 */ /* 0x000ea20000300800 */
[C---:B----4-:R-:W-:Y:S01]  /*be10*/  ISETP.LT.AND P4, PT, R88.reuse, UR11, !P0 ;  /* 0x0000000b58007c0c */ /* 0x050fe2000c781270 */
[----:B------:R-:W-:-:S02]  /*be20*/  IMAD R13, R88, R34, RZ ;  /* 0x00000022580d7224 */ /* 0x000fc400078e02ff */
[----:B------:R-:W4:Y:S01]  /*be30*/  LDL.LU R88, [R1+0x250] ;  /* 0x0002500001587983 */ /* 0x000f220000300800 */
[CC--:B------:R-:W-:Y:S02]  /*be40*/  LEA R2, P6, R12.reuse, R36.reuse, 0x1 ;  /* 0x000000240c027211 */ /* 0x0c0fe400078c08ff */
[C---:B0-----:R-:W-:Y:S01]  /*be50*/  LEA R4, P5, R13.reuse, R36, 0x1 ;  /* 0x000000240d047211 */ /* 0x041fe200078a08ff */
[----:B------:R-:W4:Y:S01]  /*be60*/  LDL.LU R92, [R1+0x24c] ;  /* 0x00024c00015c7983 */ /* 0x000f220000300800 */
[-C--:B------:R-:W-:Y:S02]  /*be70*/  LEA.HI.X.SX32 R3, R12, R37.reuse, 0x1, P6 ;  /* 0x000000250c037211 */ /* 0x080fe400030f0eff */
[----:B------:R-:W-:Y:S02]  /*be80*/  LEA.HI.X.SX32 R5, R13, R37, 0x1, P5 ;  /* 0x000000250d057211 */ /* 0x000fe400028f0eff */
[C---:B------:R-:W-:Y:S01]  /*be90*/  ISETP.LT.AND P3, PT, R17.reuse, UR11, !P0 ;  /* 0x0000000b11007c0c */ /* 0x040fe2000c761270 */
[----:B------:R-:W-:Y:S04]  /*bea0*/  @P2 STG.E.U16 desc[UR12][R2.64], R20 ;  /* 0x0000001402002986 */ /* 0x000fe8000c10150c */
[----:B------:R0:W-:Y:S04]  /*beb0*/  @P4 STG.E.U16 desc[UR12][R4.64], R21 ;  /* 0x0000001504004986 */ /* 0x0001e8000c10150c */
[----:B------:R-:W1:Y:S04]  /*bec0*/  LDS.128 R12, [R35+UR6] ;  /* 0x00000006230c7984 */ /* 0x000e680008000c00 */
[----:B0-----:R-:W4:Y:S01]  /*bed0*/  LDL.LU R21, [R1+0x248] ;  /* 0x0002480001157983 */ /* 0x001f220000300800 */
[----:B------:R-:W-:-:S02]  /*bee0*/  IMAD R17, R17, R34, RZ ;  /* 0x0000002211117224 */ /* 0x000fc400078e02ff */
[C---:B---3--:R-:W-:Y:S01]  /*bef0*/  IMAD R6, R90.reuse, R34, RZ ;  /* 0x000000225a067224 */ /* 0x048fe200078e02ff */
[----:B------:R-:W-:Y:S01]  /*bf00*/  ISETP.LT.AND P1, PT, R90, UR11, !P0 ;  /* 0x0000000b5a007c0c */ /* 0x000fe2000c721270 */
[----:B------:R-:W3:Y:S01]  /*bf10*/  LDL.LU R91, [R1+0x244] ;  /* 0x00024400015b7983 */ /* 0x000ee20000300800 */
[CC--:B------:R-:W-:Y:S02]  /*bf20*/  LEA R16, P6, R17.reuse, R36.reuse, 0x1 ;  /* 0x0000002411107211 */ /* 0x0c0fe400078c08ff */
[C---:B------:R-:W-:Y:S01]  /*bf30*/  LEA R2, P2, R6.reuse, R36, 0x1 ;  /* 0x0000002406027211 */ /* 0x040fe200078408ff */
[----:B------:R-:W3:Y:S01]  /*bf40*/  LDL.LU R90, [R1+0x240] ;  /* 0x00024000015a7983 */ /* 0x000ee20000300800 */
[-C--:B------:R-:W-:Y:S02]  /*bf50*/  LEA.HI.X.SX32 R17, R17, R37.reuse, 0x1, P6 ;  /* 0x0000002511117211 */ /* 0x080fe400030f0eff */
[----:B------:R-:W-:-:S03]  /*bf60*/  LEA.HI.X.SX32 R3, R6, R37, 0x1, P2 ;  /* 0x0000002506037211 */ /* 0x000fc600010f0eff */
[----:B------:R0:W-:Y:S04]  /*bf70*/  @P3 STG.E.U16 desc[UR12][R16.64], R7 ;  /* 0x0000000710003986 */ /* 0x0001e8000c10150c */
[----:B------:R1:W-:Y:S01]  /*bf80*/  @P1 STG.E.U16 desc[UR12][R2.64], R23 ;  /* 0x0000001702001986 */ /* 0x0003e2000c10150c */
[----:B------:R-:W-:Y:S02]  /*bf90*/  PRMT R22, R7, 0x7632, R22 ;  /* 0x0000763207167816 */ /* 0x000fe40000000016 */
[----:B------:R-:W-:Y:S02]  /*bfa0*/  PRMT R32, R23, 0x7632, R32 ;  /* 0x0000763217207816 */ /* 0x000fe40000000020 */
[C---:B-----5:R-:W-:Y:S01]  /*bfb0*/  ISETP.LT.AND P3, PT, R18.reuse, UR11, !P0 ;  /* 0x0000000b12007c0c */ /* 0x060fe2000c761270 */
[----:B------:R-:W-:Y:S01]  /*bfc0*/  IMAD R18, R18, R34, RZ ;  /* 0x0000002212127224 */ /* 0x000fe200078e02ff */
[----:B------:R-:W-:-:S04]  /*bfd0*/  ISETP.LT.AND P2, PT, R19, UR11, !P0 ;  /* 0x0000000b13007c0c */ /* 0x000fc8000c741270 */
[----:B------:R-:W-:Y:S01]  /*bfe0*/  LEA R4, P1, R18, R36, 0x1 ;  /* 0x0000002412047211 */ /* 0x000fe200078208ff */
[----:B------:R-:W-:-:S03]  /*bff0*/  IMAD R19, R19, R34, RZ ;  /* 0x0000002213137224 */ /* 0x000fc600078e02ff */
[----:B------:R-:W-:Y:S02]  /*c000*/  LEA.HI.X.SX32 R5, R18, R37, 0x1, P1 ;  /* 0x0000002512057211 */ /* 0x000fe400008f0eff */
[----:B------:R-:W-:-:S03]  /*c010*/  LEA R6, P5, R19, R36, 0x1 ;  /* 0x0000002413067211 */ /* 0x000fc600078a08ff */
[----:B------:R5:W-:Y:S01]  /*c020*/  @P3 STG.E.U16 desc[UR12][R4.64], R22 ;  /* 0x0000001604003986 */ /* 0x000be2000c10150c */
[----:B0-----:R-:W-:-:S05]  /*c030*/  LEA.HI.X.SX32 R7, R19, R37, 0x1, P5 ;  /* 0x0000002513077211 */ /* 0x001fca00028f0eff */
[----:B------:R3:W-:Y:S01]  /*c040*/  @P2 STG.E.U16 desc[UR12][R6.64], R32 ;  /* 0x0000002006002986 */ /* 0x0007e2000c10150c */
[CC--:B--2---:R-:W-:Y:S01]  /*c050*/  IMAD R20, R89.reuse, R34.reuse, RZ ;  /* 0x0000002259147224 */ /* 0x0c4fe200078e02ff */
[----:B------:R-:W-:Y:S02]  /*c060*/  ISETP.LT.AND P4, PT, R89, UR11, !P0 ;  /* 0x0000000b59007c0c */ /* 0x000fe4000c781270 */
[----:B------:R-:W2:Y:S01]  /*c070*/  LDL.LU R89, [R1+0x310] ;  /* 0x0003100001597983 */ /* 0x000ea20000300800 */
[C---:B----4-:R-:W-:Y:S01]  /*c080*/  IMAD R18, R88.reuse, R34, RZ ;  /* 0x0000002258127224 */ /* 0x050fe200078e02ff */
[----:B------:R-:W-:Y:S02]  /*c090*/  ISETP.LT.AND P1, PT, R88, UR11, !P0 ;  /* 0x0000000b58007c0c */ /* 0x000fe4000c721270 */
[-C--:B------:R-:W-:Y:S01]  /*c0a0*/  LEA R16, P6, R20, R36.reuse, 0x1 ;  /* 0x0000002414107211 */ /* 0x080fe200078c08ff */
[----:B------:R-:W4:Y:S01]  /*c0b0*/  LDL.LU R88, [R1+0x23c] ;  /* 0x00023c0001587983 */ /* 0x000f220000300800 */
[----:B-1----:R-:W-:-:S02]  /*c0c0*/  LEA R2, P3, R18, R36, 0x1 ;  /* 0x0000002412027211 */ /* 0x002fc400078608ff */
[-C--:B------:R-:W-:Y:S01]  /*c0d0*/  LEA.HI.X.SX32 R17, R20, R37.reuse, 0x1, P6 ;  /* 0x0000002514117211 */ /* 0x080fe200030f0eff */
[----:B------:R-:W4:Y:S01]  /*c0e0*/  LDL.LU R23, [R1+0x238] ;  /* 0x0002380001177983 */ /* 0x000f220000300800 */
[----:B------:R-:W-:-:S03]  /*c0f0*/  LEA.HI.X.SX32 R3, R18, R37, 0x1, P3 ;  /* 0x0000002512037211 */ /* 0x000fc600018f0eff */
[----:B------:R-:W-:Y:S04]  /*c100*/  @P4 STG.E.U16 desc[UR12][R16.64], R8 ;  /* 0x0000000810004986 */ /* 0x000fe8000c10150c */
[----:B------:R0:W-:Y:S01]  /*c110*/  @P1 STG.E.U16 desc[UR12][R2.64], R12 ;  /* 0x0000000c02001986 */ /* 0x0001e2000c10150c */
[C---:B------:R-:W-:Y:S01]  /*c120*/  ISETP.LT.AND P1, PT, R21.reuse, UR11, !P0 ;  /* 0x0000000b15007c0c */ /* 0x040fe2000c721270 */
[-C--:B-----5:R-:W-:Y:S02]  /*c130*/  IMAD R5, R21, R34.reuse, RZ ;  /* 0x0000002215057224 */ /* 0x0a0fe400078e02ff */
[----:B------:R-:W5:Y:S04]  /*c140*/  LDL.LU R21, [R1+0x234] ;  /* 0x0002340001157983 */ /* 0x000f680000300800 */
[----:B------:R-:W5:Y:S01]  /*c150*/  LDL.LU R22, [R1+0x230] ;  /* 0x0002300001167983 */ /* 0x000f620000300800 */
[C---:B------:R-:W-:Y:S01]  /*c160*/  IMAD R19, R92.reuse, R34, RZ ;  /* 0x000000225c137224 */ /* 0x040fe200078e02ff */
[----:B------:R-:W-:-:S02]  /*c170*/  ISETP.LT.AND P2, PT, R92, UR11, !P0 ;  /* 0x0000000b5c007c0c */ /* 0x000fc4000c741270 */
[-C--:B------:R-:W-:Y:S02]  /*c180*/  LEA R4, P5, R5, R36.reuse, 0x1 ;  /* 0x0000002405047211 */ /* 0x080fe400078a08ff */
[----:B------:R-:W-:Y:S01]  /*c190*/  LEA R18, P3, R19, R36, 0x1 ;  /* 0x0000002413127211 */ /* 0x000fe200078608ff */
[-C--:B---3--:R-:W-:Y:S01]  /*c1a0*/  IMAD R7, R91, R34.reuse, RZ ;  /* 0x000000225b077224 */ /* 0x088fe200078e02ff */
[----:B0-----:R-:W-:Y:S01]  /*c1b0*/  PRMT R3, R8, 0x7632, R3 ;  /* 0x0000763208037816 */ /* 0x001fe20000000003 */
[C---:B------:R-:W-:Y:S01]  /*c1c0*/  IMAD R20, R90.reuse, R34, RZ ;  /* 0x000000225a147224 */ /* 0x040fe200078e02ff */
[-C--:B------:R-:W-:Y:S02]  /*c1d0*/  LEA.HI.X.SX32 R19, R19, R37.reuse, 0x1, P3 ;  /* 0x0000002513137211 */ /* 0x080fe400018f0eff */
[----:B------:R-:W-:Y:S02]  /*c1e0*/  ISETP.LT.AND P3, PT, R90, UR11, !P0 ;  /* 0x0000000b5a007c0c */ /* 0x000fe4000c761270 */
[----:B------:R-:W-:Y:S01]  /*c1f0*/  LEA.HI.X.SX32 R5, R5, R37, 0x1, P5 ;  /* 0x0000002505057211 */ /* 0x000fe200028f0eff */
[----:B------:R-:W3:Y:S01]  /*c200*/  LDL.LU R90, [R1+0x30c] ;  /* 0x00030c00015a7983 */ /* 0x000ee20000300800 */
[----:B------:R-:W-:-:S02]  /*c210*/  PRMT R17, R12, 0x7632, R17 ;  /* 0x000076320c117816 */ /* 0x000fc40000000011 */
[----:B------:R-:W-:Y:S01]  /*c220*/  ISETP.LT.AND P4, PT, R91, UR11, !P0 ;  /* 0x0000000b5b007c0c */ /* 0x000fe2000c781270 */
[----:B------:R0:W-:Y:S01]  /*c230*/  @P2 STG.E.U16 desc[UR12][R18.64], R3 ;  /* 0x0000000312002986 */ /* 0x0001e2000c10150c */
[CC--:B------:R-:W-:Y:S02]  /*c240*/  LEA R2, P2, R7.reuse, R36.reuse, 0x1 ;  /* 0x0000002407027211 */ /* 0x0c0fe400078408ff */
[C---:B------:R-:W-:Y:S01]  /*c250*/  LEA R6, P6, R20.reuse, R36, 0x1 ;  /* 0x0000002414067211 */ /* 0x040fe200078c08ff */
[----:B------:R1:W-:Y:S01]  /*c260*/  @P1 STG.E.U16 desc[UR12][R4.64], R17 ;  /* 0x0000001104001986 */ /* 0x0003e2000c10150c */
[-C--:B0-----:R-:W-:Y:S02]  /*c270*/  LEA.HI.X.SX32 R3, R7, R37.reuse, 0x1, P2 ;  /* 0x0000002507037211 */ /* 0x081fe400010f0eff */
[----:B------:R-:W-:-:S05]  /*c280*/  LEA.HI.X.SX32 R7, R20, R37, 0x1, P6 ;  /* 0x0000002514077211 */ /* 0x000fca00030f0eff */
[----:B------:R0:W-:Y:S04]  /*c290*/  @P4 STG.E.U16 desc[UR12][R2.64], R9 ;  /* 0x0000000902004986 */ /* 0x0001e8000c10150c */
[----:B------:R0:W-:Y:S01]  /*c2a0*/  @P3 STG.E.U16 desc[UR12][R6.64], R13 ;  /* 0x0000000d06003986 */ /* 0x0001e2000c10150c */
[----:B------:R-:W-:Y:S02]  /*c2b0*/  PRMT R18, R9, 0x7632, R18 ;  /* 0x0000763209127816 */ /* 0x000fe40000000012 */
[----:B------:R-:W-:Y:S02]  /*c2c0*/  PRMT R19, R13, 0x7632, R19 ;  /* 0x000076320d137816 */ /* 0x000fe40000000013 */
[----:B--2---:R-:W-:Y:S02]  /*c2d0*/  ISETP.LT.AND P5, PT, R89, UR11, !P0 ;  /* 0x0000000b59007c0c */ /* 0x004fe4000c7a1270 */
[----:B------:R-:W2:Y:S01]  /*c2e0*/  LDL.LU R89, [R1+0x22c] ;  /* 0x00022c0001597983 */ /* 0x000ea20000300800 */
[C---:B----4-:R-:W-:Y:S01]  /*c2f0*/  ISETP.LT.AND P1, PT, R88.reuse, UR11, !P0 ;  /* 0x0000000b58007c0c */ /* 0x050fe2000c721270 */
[----:B------:R-:W-:-:S02]  /*c300*/  IMAD R8, R88, R34, RZ ;  /* 0x0000002258087224 */ /* 0x000fc400078e02ff */
[----:B------:R-:W4:Y:S01]  /*c310*/  LDL.LU R88, [R1+0x228] ;  /* 0x0002280001587983 */ /* 0x000f220000300800 */
[C---:B------:R-:W-:Y:S01]  /*c320*/  ISETP.LT.AND P2, PT, R23.reuse, UR11, !P0 ;  /* 0x0000000b17007c0c */ /* 0x040fe2000c741270 */
[----:B------:R-:W-:Y:S02]  /*c330*/  IMAD R12, R23, R34, RZ ;  /* 0x00000022170c7224 */ /* 0x000fe400078e02ff */
[----:B------:R-:W3:Y:S01]  /*c340*/  LDL.LU R23, [R1+0x224] ;  /* 0x0002240001177983 */ /* 0x000ee20000300800 */
[-C--:B------:R-:W-:Y:S02]  /*c350*/  LEA R16, P4, R8, R36.reuse, 0x1 ;  /* 0x0000002408107211 */ /* 0x080fe400078808ff */
[----:B-1----:R-:W-:Y:S02]  /*c360*/  LEA R4, P6, R12, R36, 0x1 ;  /* 0x000000240c047211 */ /* 0x002fe400078c08ff */
[-C--:B------:R-:W-:Y:S02]  /*c370*/  LEA.HI.X.SX32 R17, R8, R37.reuse, 0x1, P4 ;  /* 0x0000002508117211 */ /* 0x080fe400020f0eff */
[----:B------:R-:W-:-:S02]  /*c380*/  LEA.HI.X.SX32 R5, R12, R37, 0x1, P6 ;  /* 0x000000250c057211 */ /* 0x000fc400030f0eff */
[C---:B-----5:R-:W-:Y:S01]  /*c390*/  ISETP.LT.AND P3, PT, R21.reuse, UR11, !P0 ;  /* 0x0000000b15007c0c */ /* 0x060fe2000c761270 */
[-C--:B0-----:R-:W-:Y:S02]  /*c3a0*/  IMAD R3, R21, R34.reuse, RZ ;  /* 0x0000002215037224 */ /* 0x081fe400078e02ff */
[----:B------:R-:W5:Y:S01]  /*c3b0*/  LDL.LU R21, [R1+0x220] ;  /* 0x0002200001157983 */ /* 0x000f620000300800 */
[C---:B------:R-:W-:Y:S01]  /*c3c0*/  ISETP.LT.AND P4, PT, R22.reuse, UR11, !P0 ;  /* 0x0000000b16007c0c */ /* 0x040fe2000c781270 */
[----:B------:R-:W-:Y:S02]  /*c3d0*/  IMAD R7, R22, R34, RZ ;  /* 0x0000002216077224 */ /* 0x000fe400078e02ff */
[----:B------:R-:W5:Y:S04]  /*c3e0*/  LDL.LU R22, [R1+0x21c] ;  /* 0x00021c0001167983 */ /* 0x000f680000300800 */
[----:B------:R-:W-:Y:S04]  /*c3f0*/  @P1 STG.E.U16 desc[UR12][R16.64], R18 ;  /* 0x0000001210001986 */ /* 0x000fe8000c10150c */
[----:B------:R0:W-:Y:S04]  /*c400*/  @P2 STG.E.U16 desc[UR12][R4.64], R19 ;  /* 0x0000001304002986 */ /* 0x0001e8000c10150c */
[----:B------:R-:W5:Y:S04]  /*c410*/  LDL.LU R20, [R1+0x218] ;  /* 0x0002180001147983 */ /* 0x000f680000300800 */
[----:B0-----:R-:W5:Y:S04]  /*c420*/  LDL.LU R19, [R1+0x214] ;  /* 0x0002140001137983 */ /* 0x001f680000300800 */
[----:B------:R-:W5:Y:S01]  /*c430*/  LDL.LU R16, [R1+0x308] ;  /* 0x0003080001107983 */ /* 0x000f620000300800 */
[----:B------:R-:W-:-:S02]  /*c440*/  LEA R2, P1, R3, R36, 0x1 ;  /* 0x0000002403027211 */ /* 0x000fc400078208ff */
[----:B------:R-:W-:Y:S01]  /*c450*/  LEA R6, P6, R7, R36, 0x1 ;  /* 0x0000002407067211 */ /* 0x000fe200078c08ff */
[----:B------:R-:W5:Y:S01]  /*c460*/  LDL.LU R13, [R1+0x304] ;  /* 0x00030400010d7983 */ /* 0x000f620000300800 */
[-C--:B------:R-:W-:Y:S02]  /*c470*/  LEA.HI.X.SX32 R3, R3, R37.reuse, 0x1, P1 ;  /* 0x0000002503037211 */ /* 0x080fe400008f0eff */
[----:B------:R-:W-:-:S03]  /*c480*/  LEA.HI.X.SX32 R7, R7, R37, 0x1, P6 ;  /* 0x0000002507077211 */ /* 0x000fc600030f0eff */
[----:B------:R0:W-:Y:S04]  /*c490*/  @P3 STG.E.U16 desc[UR12][R2.64], R10 ;  /* 0x0000000a02003986 */ /* 0x0001e8000c10150c */
[----:B------:R1:W-:Y:S01]  /*c4a0*/  @P4 STG.E.U16 desc[UR12][R6.64], R14 ;  /* 0x0000000e06004986 */ /* 0x0003e2000c10150c */
[----:B0-----:R-:W-:Y:S02]  /*c4b0*/  PRMT R3, R10, 0x7632, R3 ;  /* 0x000076320a037816 */ /* 0x001fe40000000003 */
[----:B-1----:R-:W-:Y:S01]  /*c4c0*/  PRMT R14, R14, 0x7632, R14 ;  /* 0x000076320e0e7816 */ /* 0x002fe2000000000e */
[C---:B--2---:R-:W-:Y:S01]  /*c4d0*/  IMAD R9, R89.reuse, R34, RZ ;  /* 0x0000002259097224 */ /* 0x044fe200078e02ff */
[----:B------:R-:W-:-:S04]  /*c4e0*/  ISETP.LT.AND P1, PT, R89, UR11, !P0 ;  /* 0x0000000b59007c0c */ /* 0x000fc8000c721270 */
[C---:B------:R-:W-:Y:S01]  /*c4f0*/  LEA R8, P3, R9.reuse, R36, 0x1 ;  /* 0x0000002409087211 */ /* 0x040fe200078608ff */
[CC--:B----4-:R-:W-:Y:S01]  /*c500*/  IMAD R5, R88.reuse, R34.reuse, RZ ;  /* 0x0000002258057224 */ /* 0x0d0fe200078e02ff */
[----:B------:R-:W-:Y:S02]  /*c510*/  ISETP.LT.AND P4, PT, R88, UR11, !P0 ;  /* 0x0000000b58007c0c */ /* 0x000fe4000c781270 */
[----:B------:R-:W-:Y:S01]  /*c520*/  LEA.HI.X.SX32 R9, R9, R37, 0x1, P3 ;  /* 0x0000002509097211 */ /* 0x000fe200018f0eff */
[----:B---3--:R-:W-:Y:S01]  /*c530*/  IMAD R12, R23, R34, RZ ;  /* 0x00000022170c7224 */ /* 0x008fe200078e02ff */
[----:B------:R-:W-:-:S03]  /*c540*/  LEA R4, P6, R5, R36, 0x1 ;  /* 0x0000002405047211 */ /* 0x000fc600078c08ff */
[----:B------:R0:W-:Y:S01]  /*c550*/  @P1 STG.E.U16 desc[UR12][R8.64], R3 ;  /* 0x0000000308001986 */ /* 0x0001e2000c10150c */
[-C--:B------:R-:W-:Y:S02]  /*c560*/  LEA.HI.X.SX32 R5, R5, R37.reuse, 0x1, P6 ;  /* 0x0000002505057211 */ /* 0x080fe400030f0eff */
[C---:B------:R-:W-:Y:S02]  /*c570*/  LEA R2, P1, R12.reuse, R36, 0x1 ;  /* 0x000000240c027211 */ /* 0x040fe400078208ff */
[----:B------:R-:W-:Y:S01]  /*c580*/  ISETP.LT.AND P3, PT, R23, UR11, !P0 ;  /* 0x0000000b17007c0c */ /* 0x000fe2000c761270 */
[----:B------:R1:W-:Y:S01]  /*c590*/  @P4 STG.E.U16 desc[UR12][R4.64], R14 ;  /* 0x0000000e04004986 */ /* 0x0003e2000c10150c */
[----:B0-----:R-:W-:Y:S01]  /*c5a0*/  LEA.HI.X.SX32 R3, R12, R37, 0x1, P1 ;  /* 0x000000250c037211 */ /* 0x001fe200008f0eff */
[CC--:B-----5:R-:W-:Y:S01]  /*c5b0*/  IMAD R7, R21.reuse, R34.reuse, RZ ;  /* 0x0000002215077224 */ /* 0x0e0fe200078e02ff */
[----:B------:R-:W-:Y:S02]  /*c5c0*/  ISETP.LT.AND P6, PT, R21, UR11, !P0 ;  /* 0x0000000b15007c0c */ /* 0x000fe4000c7c1270 */
[----:B------:R-:W2:Y:S01]  /*c5d0*/  LDL.LU R21, [R1+0x300] ;  /* 0x0003000001157983 */ /* 0x000ea20000300800 */
[----:B------:R-:W-:Y:S01]  /*c5e0*/  IMAD R9, R22, R34, RZ ;  /* 0x0000002216097224 */ /* 0x000fe200078e02ff */
[----:B------:R-:W-:-:S02]  /*c5f0*/  LEA R6, P1, R7, R36, 0x1 ;  /* 0x0000002407067211 */ /* 0x000fc400078208ff */
[----:B-1----:R-:W3:Y:S01]  /*c600*/  LDL.LU R14, [R1+0x2fc] ;  /* 0x0002fc00010e7983 */ /* 0x002ee20000300800 */
[----:B------:R-:W-:Y:S02]  /*c610*/  ISETP.LT.AND P4, PT, R22, UR11, !P0 ;  /* 0x0000000b16007c0c */ /* 0x000fe4000c781270 */
[-C--:B------:R-:W-:Y:S02]  /*c620*/  LEA.HI.X.SX32 R7, R7, R37.reuse, 0x1, P1 ;  /* 0x0000002507077211 */ /* 0x080fe400008f0eff */
[----:B------:R-:W-:Y:S01]  /*c630*/  LEA R8, P1, R9, R36, 0x1 ;  /* 0x0000002409087211 */ /* 0x000fe200078208ff */
[----:B------:R0:W-:Y:S01]  /*c640*/  @P3 STG.E.U16 desc[UR12][R2.64], R11 ;  /* 0x0000000b02003986 */ /* 0x0001e2000c10150c */
[----:B------:R-:W-:Y:S02]  /*c650*/  PRMT R12, R11, 0x7632, R12 ;  /* 0x000076320b0c7816 */ /* 0x000fe4000000000c */
[----:B------:R-:W-:Y:S01]  /*c660*/  LEA.HI.X.SX32 R9, R9, R37, 0x1, P1 ;  /* 0x0000002509097211 */ /* 0x000fe200008f0eff */
[----:B------:R1:W-:Y:S01]  /*c670*/  @P6 STG.E.U16 desc[UR12][R6.64], R15 ;  /* 0x0000000f06006986 */ /* 0x0003e2000c10150c */
[----:B------:R-:W-:-:S03]  /*c680*/  ISETP.LT.AND P3, PT, R20, UR11, !P0 ;  /* 0x0000000b14007c0c */ /* 0x000fc6000c761270 */
[----:B------:R-:W-:Y:S01]  /*c690*/  @P4 STG.E.U16 desc[UR12][R8.64], R12 ;  /* 0x0000000c08004986 */ /* 0x000fe2000c10150c */
[CC--:B0-----:R-:W-:Y:S01]  /*c6a0*/  IMAD R3, R19.reuse, R34.reuse, RZ ;  /* 0x0000002213037224 */ /* 0x0c1fe200078e02ff */
[----:B------:R-:W-:Y:S01]  /*c6b0*/  ISETP.LT.AND P1, PT, R19, UR11, !P0 ;  /* 0x0000000b13007c0c */ /* 0x000fe2000c721270 */
[----:B------:R-:W-:Y:S02]  /*c6c0*/  IMAD R10, R20, R34, RZ ;  /* 0x00000022140a7224 */ /* 0x000fe400078e02ff */
[----:B------:R-:W4:Y:S01]  /*c6d0*/  LDL.LU R20, [R1+0x2f8] ;  /* 0x0002f80001147983 */ /* 0x000f220000300800 */
[C---:B------:R-:W-:Y:S01]  /*c6e0*/  LEA R2, P4, R3.reuse, R36, 0x1 ;  /* 0x0000002403027211 */ /* 0x040fe200078808ff */
[----:B------:R-:W-:Y:S02]  /*c6f0*/  IMAD R11, R34, 0x4, R3 ;  /* 0x00000004220b7824 */ /* 0x000fe400078e0203 */
[----:B------:R-:W5:Y:S01]  /*c700*/  LDL.LU R19, [R1+0x2f4] ;  /* 0x0002f40001137983 */ /* 0x000f620000300800 */
[----:B------:R-:W-:-:S02]  /*c710*/  LEA.HI.X.SX32 R3, R3, R37, 0x1, P4 ;  /* 0x0000002503037211 */ /* 0x000fc400020f0eff */
[----:B------:R-:W-:Y:S02]  /*c720*/  ISETP.LT.AND P4, PT, R16, UR11, !P0 ;  /* 0x0000000b10007c0c */ /* 0x000fe4000c781270 */
[----:B------:R-:W2:Y:S01]  /*c730*/  LDL.LU R16, [R1+0x2f0] ;  /* 0x0002f00001107983 */ /* 0x000ea20000300800 */
[CC--:B------:R-:W-:Y:S02]  /*c740*/  LEA R4, P6, R10.reuse, R36.reuse, 0x1 ;  /* 0x000000240a047211 */ /* 0x0c0fe400078c08ff */
[----:B-1----:R-:W-:Y:S02]  /*c750*/  PRMT R7, R15, 0x7632, R7 ;  /* 0x000076320f077816 */ /* 0x002fe40000000007 */
[----:B------:R-:W-:Y:S01]  /*c760*/  LEA.HI.X.SX32 R5, R10, R37, 0x1, P6 ;  /* 0x000000250a057211 */ /* 0x000fe200030f0eff */
[----:B------:R-:W2:Y:S01]  /*c770*/  LDL.LU R15, [R1+0x2ec] ;  /* 0x0002ec00010f7983 */ /* 0x000ea20000300800 */
[----:B------:R-:W-:-:S03]  /*c780*/  LEA R6, P6, R11, R36, 0x1 ;  /* 0x000000240b067211 */ /* 0x000fc600078c08ff */
[----:B------:R0:W-:Y:S01]  /*c790*/  @P3 STG.E.U16 desc[UR12][R4.64], R7 ;  /* 0x0000000704003986 */ /* 0x0001e2000c10150c */
[----:B------:R-:W-:Y:S01]  /*c7a0*/  ISETP.LT.AND P3, PT, R13, UR11, !P0 ;  /* 0x0000000b0d007c0c */ /* 0x000fe2000c761270 */
[----:B------:R-:W-:Y:S01]  /*c7b0*/  IMAD R13, R34, 0x4, R11 ;  /* 0x00000004220d7824 */ /* 0x000fe200078e020b */
[----:B------:R-:W-:Y:S01]  /*c7c0*/  ISETP.LT.AND P2, PT, R90, UR11, !P0 ;  /* 0x0000000b5a007c0c */ /* 0x000fe2000c741270 */
[----:B------:R1:W-:Y:S01]  /*c7d0*/  @P1 STG.E.U16 desc[UR12][R2.64], R24 ;  /* 0x0000001802001986 */ /* 0x0003e2000c10150c */
[----:B0-----:R-:W-:Y:S01]  /*c7e0*/  LEA.HI.X.SX32 R7, R11, R37, 0x1, P6 ;  /* 0x000000250b077211 */ /* 0x001fe200030f0eff */
[----:B------:R-:W-:Y:S01]  /*c7f0*/  IMAD R11, R34, 0x4, R13 ;  /* 0x00000004220b7824 */ /* 0x000fe200078e020d */
[----:B------:R-:W-:-:S03]  /*c800*/  LEA R8, P6, R13, R36, 0x1 ;  /* 0x000000240d087211 */ /* 0x000fc600078c08ff */
[----:B------:R0:W-:Y:S01]  /*c810*/  @P5 STG.E.U16 desc[UR12][R6.64], R28 ;  /* 0x0000001c06005986 */ /* 0x0001e2000c10150c */
[----:B------:R-:W-:Y:S01]  /*c820*/  LEA.HI.X.SX32 R9, R13, R37, 0x1, P6 ;  /* 0x000000250d097211 */ /* 0x000fe200030f0eff */
[----:B------:R-:W-:Y:S01]  /*c830*/  IMAD R13, R34, 0x4, R11 ;  /* 0x00000004220d7824 */ /* 0x000fe200078e020b */
[----:B-1----:R-:W-:Y:S02]  /*c840*/  PRMT R3, R24, 0x7632, R3 ;  /* 0x0000763218037816 */ /* 0x002fe40000000003 */
[----:B------:R-:W-:-:S03]  /*c850*/  LEA R4, P6, R11, R36, 0x1 ;  /* 0x000000240b047211 */ /* 0x000fc600078c08ff */
[----:B------:R1:W-:Y:S01]  /*c860*/  @P2 STG.E.U16 desc[UR12][R8.64], R3 ;  /* 0x0000000308002986 */ /* 0x0003e2000c10150c */
[----:B------:R-:W-:Y:S02]  /*c870*/  LEA R2, P2, R13, R36, 0x1 ;  /* 0x000000240d027211 */ /* 0x000fe400078408ff */
[-C--:B------:R-:W-:Y:S02]  /*c880*/  LEA.HI.X.SX32 R5, R11, R37.reuse, 0x1, P6 ;  /* 0x000000250b057211 */ /* 0x080fe400030f0eff */
[----:B0-----:R-:W-:Y:S02]  /*c890*/  PRMT R7, R28, 0x7632, R7 ;  /* 0x000076321c077816 */ /* 0x001fe40000000007 */
[----:B-1----:R-:W-:-:S03]  /*c8a0*/  LEA.HI.X.SX32 R3, R13, R37, 0x1, P2 ;  /* 0x000000250d037211 */ /* 0x002fc600010f0eff */
[----:B------:R-:W-:Y:S04]  /*c8b0*/  @P4 STG.E.U16 desc[UR12][R4.64], R7 ;  /* 0x0000000704004986 */ /* 0x000fe8000c10150c */
[----:B------:R0:W-:Y:S01]  /*c8c0*/  @P3 STG.E.U16 desc[UR12][R2.64], R25 ;  /* 0x0000001902003986 */ /* 0x0001e2000c10150c */
[----:B---3--:R-:W-:-:S03]  /*c8d0*/  ISETP.LT.AND P5, PT, R14, UR11, !P0 ;  /* 0x0000000b0e007c0c */ /* 0x008fc6000c7a1270 */
[----:B------:R-:W3:Y:S04]  /*c8e0*/  LDL.LU R14, [R1+0x2e8] ;  /* 0x0002e800010e7983 */ /* 0x000ee80000300800 */
[----:B------:R-:W3:Y:S01]  /*c8f0*/  LDL.LU R12, [R1+0x2e4] ;  /* 0x0002e400010c7983 */ /* 0x000ee20000300800 */
[----:B----4-:R-:W-:Y:S02]  /*c900*/  ISETP.LT.AND P4, PT, R20, UR11, !P0 ;  /* 0x0000000b14007c0c */ /* 0x010fe4000c781270 */
[----:B-----5:R-:W-:Y:S02]  /*c910*/  ISETP.LT.AND P2, PT, R19, UR11, !P0 ;  /* 0x0000000b13007c0c */ /* 0x020fe4000c741270 */
[----:B------:R-:W4:Y:S01]  /*c920*/  LDL.LU R19, [R1+0x2e0] ;  /* 0x0002e00001137983 */ /* 0x000f220000300800 */
[----:B--2---:R-:W-:-:S03]  /*c930*/  ISETP.LT.AND P3, PT, R16, UR11, !P0 ;  /* 0x0000000b10007c0c */ /* 0x004fc6000c761270 */
[----:B------:R-:W2:Y:S04]  /*c940*/  LDL.LU R16, [R1+0x2dc] ;  /* 0x0002dc0001107983 */ /* 0x000ea80000300800 */
[----:B------:R-:W5:Y:S01]  /*c950*/  LDL.LU R20, [R1+0x2d8] ;  /* 0x0002d80001147983 */ /* 0x000f620000300800 */
[C---:B------:R-:W-:Y:S01]  /*c960*/  IMAD R11, R34.reuse, 0x4, R13 ;  /* 0x00000004220b7824 */ /* 0x040fe200078e020d */
[----:B------:R-:W-:Y:S02]  /*c970*/  ISETP.LT.AND P1, PT, R21, UR11, !P0 ;  /* 0x0000000b15007c0c */ /* 0x000fe4000c721270 */
[----:B0-----:R-:W-:Y:S01]  /*c980*/  PRMT R3, R25, 0x7632, R3 ;  /* 0x0000763219037816 */ /* 0x001fe20000000003 */
[C---:B------:R-:W-:Y:S01]  /*c990*/  IMAD R13, R34.reuse, 0x4, R11 ;  /* 0x00000004220d7824 */ /* 0x040fe200078e020b */
[CC--:B------:R-:W-:Y:S01]  /*c9a0*/  LEA R6, P6, R11.reuse, R36.reuse, 0x1 ;  /* 0x000000240b067211 */ /* 0x0c0fe200078c08ff */
[----:B------:R-:W2:Y:S02]  /*c9b0*/  LDL.LU R22, [R1+0x2d4] ;  /* 0x0002d40001167983 */ /* 0x000ea40000300800 */
[C---:B------:R-:W-:Y:S01]  /*c9c0*/  IMAD R5, R34.reuse, 0x4, R13 ;  /* 0x0000000422057824 */ /* 0x040fe200078e020d */
[-C--:B------:R-:W-:Y:S01]  /*c9d0*/  LEA.HI.X.SX32 R7, R11, R37.reuse, 0x1, P6 ;  /* 0x000000250b077211 */ /* 0x080fe200030f0eff */
[----:B------:R-:W2:Y:S01]  /*c9e0*/  LDL.LU R89, [R1+0x2d0] ;  /* 0x0002d00001597983 */ /* 0x000ea20000300800 */
[----:B------:R-:W-:Y:S01]  /*c9f0*/  LEA R8, P6, R13, R36, 0x1 ;  /* 0x000000240d087211 */ /* 0x000fe200078c08ff */
[----:B------:R-:W-:Y:S01]  /*ca00*/  IMAD R11, R34, 0x4, R5 ;  /* 0x00000004220b7824 */ /* 0x000fe200078e0205 */
[----:B------:R-:W-:Y:S01]  /*ca10*/  PRMT R10, R29, 0x7632, R10 ;  /* 0x000076321d0a7816 */ /* 0x000fe2000000000a */
[----:B------:R0:W-:Y:S01]  /*ca20*/  @P1 STG.E.U16 desc[UR12][R6.64], R29 ;  /* 0x0000001d06001986 */ /* 0x0001e2000c10150c */
[----:B------:R-:W-:-:S02]  /*ca30*/  LEA.HI.X.SX32 R9, R13, R37, 0x1, P6 ;  /* 0x000000250d097211 */ /* 0x000fc400030f0eff */
[CC--:B------:R-:W-:Y:S01]  /*ca40*/  LEA R4, P6, R5.reuse, R36.reuse, 0x1 ;  /* 0x0000002405047211 */ /* 0x0c0fe200078c08ff */
[----:B------:R-:W2:Y:S03]  /*ca50*/  LDL.LU R88, [R1+0x2cc] ;  /* 0x0002cc0001587983 */ /* 0x000ea60000300800 */
[----:B------:R-:W-:Y:S01]  /*ca60*/  LEA.HI.X.SX32 R5, R5, R37, 0x1, P6 ;  /* 0x0000002505057211 */ /* 0x000fe200030f0eff */
[----:B------:R1:W-:Y:S01]  /*ca70*/  @P5 STG.E.U16 desc[UR12][R8.64], R3 ;  /* 0x0000000308005986 */ /* 0x0003e2000c10150c */
[----:B------:R-:W-:Y:S01]  /*ca80*/  LEA R2, P6, R11, R36, 0x1 ;  /* 0x000000240b027211 */ /* 0x000fe200078c08ff */
[----:B0-----:R-:W-:Y:S02]  /*ca90*/  IMAD R7, R34, 0x4, R11 ;  /* 0x0000000422077824 */ /* 0x001fe400078e020b */
[----:B------:R-:W-:Y:S01]  /*caa0*/  @P4 STG.E.U16 desc[UR12][R4.64], R10 ;  /* 0x0000000a04004986 */ /* 0x000fe2000c10150c */
[----:B------:R-:W-:-:S02]  /*cab0*/  ISETP.LT.AND P1, PT, R15, UR11, !P0 ;  /* 0x0000000b0f007c0c */ /* 0x000fc4000c721270 */
[----:B------:R-:W-:Y:S01]  /*cac0*/  PRMT R17, R26, 0x7632, R17 ;  /* 0x000076321a117816 */ /* 0x000fe20000000011 */
[----:B------:R-:W2:Y:S01]  /*cad0*/  LDL.LU R23, [R1+0x2c8] ;  /* 0x0002c80001177983 */ /* 0x000ea20000300800 */
[----:B-1----:R-:W-:Y:S01]  /*cae0*/  LEA.HI.X.SX32 R3, R11, R37, 0x1, P6 ;  /* 0x000000250b037211 */ /* 0x002fe200030f0eff */
[C---:B------:R-:W-:Y:S02]  /*caf0*/  IMAD R11, R34.reuse, 0x4, R7 ;  /* 0x00000004220b7824 */ /* 0x040fe400078e0207 */
[----:B------:R-:W2:Y:S02]  /*cb00*/  LDL.LU R21, [R1+0x2c4] ;  /* 0x0002c40001157983 */ /* 0x000ea40000300800 */
[C---:B------:R-:W-:Y:S02]  /*cb10*/  IMAD R9, R34.reuse, 0x4, R11 ;  /* 0x0000000422097824 */ /* 0x040fe400078e020b */
[----:B------:R0:W-:Y:S02]  /*cb20*/  @P2 STG.E.U16 desc[UR12][R2.64], R26 ;  /* 0x0000001a02002986 */ /* 0x0001e4000c10150c */
[----:B0-----:R-:W-:Y:S01]  /*cb30*/  IMAD R3, R34, 0x4, R9 ;  /* 0x0000000422037824 */ /* 0x001fe200078e0209 */
[----:B---3--:R-:W-:-:S02]  /*cb40*/  ISETP.LT.AND P4, PT, R12, UR11, !P0 ;  /* 0x0000000b0c007c0c */ /* 0x008fc4000c781270 */
[CC--:B------:R-:W-:Y:S02]  /*cb50*/  LEA R12, P6, R7.reuse, R36.reuse, 0x1 ;  /* 0x00000024070c7211 */ /* 0x0c0fe400078c08ff */
[----:B------:R-:W-:Y:S02]  /*cb60*/  ISETP.LT.AND P5, PT, R14, UR11, !P0 ;  /* 0x0000000b0e007c0c */ /* 0x000fe4000c7a1270 */
[-C--:B------:R-:W-:Y:S02]  /*cb70*/  LEA.HI.X.SX32 R13, R7, R37.reuse, 0x1, P6 ;  /* 0x00000025070d7211 */ /* 0x080fe400030f0eff */
[CC--:B------:R-:W-:Y:S01]  /*cb80*/  LEA R14, P6, R11.reuse, R36.reuse, 0x1 ;  /* 0x000000240b0e7211 */ /* 0x0c0fe200078c08ff */
[----:B------:R-:W0:Y:S03]  /*cb90*/  LDS.128 R4, [R0+UR6+0x1000] ;  /* 0x0010000600047984 */ /* 0x000e260008000c00 */
[----:B------:R-:W-:Y:S01]  /*cba0*/  LEA.HI.X.SX32 R15, R11, R37, 0x1, P6 ;  /* 0x000000250b0f7211 */ /* 0x000fe200030f0eff */
[----:B------:R1:W-:Y:S04]  /*cbb0*/  @P3 STG.E.U16 desc[UR12][R12.64], R30 ;  /* 0x0000001e0c003986 */ /* 0x0003e8000c10150c */
[----:B------:R3:W-:Y:S01]  /*cbc0*/  @P1 STG.E.U16 desc[UR12][R14.64], R17 ;  /* 0x000000110e001986 */ /* 0x0007e2000c10150c */
[----:B------:R-:W-:-:S02]  /*cbd0*/  LEA R2, P1, R3, R36, 0x1 ;  /* 0x0000002403027211 */ /* 0x000fc400078208ff */
[----:B----4-:R-:W-:Y:S01]  /*cbe0*/  ISETP.LT.AND P2, PT, R19, UR11, !P0 ;  /* 0x0000000b13007c0c */ /* 0x010fe2000c741270 */
[----:B------:R-:W-:Y:S01]  /*cbf0*/  IMAD R19, R34, 0x4, R3 ;  /* 0x0000000422137824 */ /* 0x000fe200078e0203 */
[----:B------:R-:W-:Y:S02]  /*cc00*/  LEA.HI.X.SX32 R3, R3, R37, 0x1, P1 ;  /* 0x0000002503037211 */ /* 0x000fe400008f0eff */
[----:B-----5:R-:W-:Y:S02]  /*cc10*/  ISETP.LT.AND P1, PT, R20, UR11, !P0 ;  /* 0x0000000b14007c0c */ /* 0x020fe4000c721270 */
[----:B------:R-:W4:Y:S01]  /*cc20*/  LDL.LU R20, [R1+0x2c0] ;  /* 0x0002c00001147983 */ /* 0x000f220000300800 */
[----:B--2---:R-:W-:Y:S02]  /*cc30*/  ISETP.LT.AND P3, PT, R16, UR11, !P0 ;  /* 0x0000000b10007c0c */ /* 0x004fe4000c761270 */
[----:B------:R-:W-:Y:S02]  /*cc40*/  LEA R16, P6, R9, R36, 0x1 ;  /* 0x0000002409107211 */ /* 0x000fe400078c08ff */
[----:B-1----:R-:W-:-:S02]  /*cc50*/  PRMT R13, R30, 0x7632, R13 ;  /* 0x000076321e0d7816 */ /* 0x002fc4000000000d */
[-C--:B---3--:R-:W-:Y:S01]  /*cc60*/  LEA.HI.X.SX32 R17, R9, R37.reuse, 0x1, P6 ;  /* 0x0000002509117211 */ /* 0x088fe200030f0eff */
[----:B------:R-:W-:Y:S01]  /*cc70*/  IMAD R15, R34, 0x4, R19 ;  /* 0x00000004220f7824 */ /* 0x000fe200078e0213 */
[CC--:B------:R-:W-:Y:S01]  /*cc80*/  LEA R12, P6, R19.reuse, R36.reuse, 0x1 ;  /* 0x00000024130c7211 */ /* 0x0c0fe200078c08ff */
[----:B------:R-:W1:Y:S04]  /*cc90*/  LDS.128 R8, [R35+UR6+0x1000] ;  /* 0x0010000623087984 */ /* 0x000e680008000c00 */
[----:B------:R2:W-:Y:S01]  /*cca0*/  @P5 STG.E.U16 desc[UR12][R16.64], R13 ;  /* 0x0000000d10005986 */ /* 0x0005e2000c10150c */
[----:B------:R-:W-:Y:S02]  /*ccb0*/  ISETP.LT.AND P5, PT, R22, UR11, !P0 ;  /* 0x0000000b16007c0c */ /* 0x000fe4000c7a1270 */
[-C--:B--2---:R-:W-:Y:S01]  /*ccc0*/  LEA.HI.X.SX32 R13, R19, R37.reuse, 0x1, P6 ;  /* 0x00000025130d7211 */ /* 0x084fe200030f0eff */
[C---:B------:R-:W-:Y:S01]  /*ccd0*/  IMAD R17, R34.reuse, 0x4, R15 ;  /* 0x0000000422117824 */ /* 0x040fe200078e020f */
[CC--:B------:R-:W-:Y:S01]  /*cce0*/  LEA R14, P6, R15.reuse, R36.reuse, 0x1 ;  /* 0x000000240f0e7211 */ /* 0x0c0fe200078c08ff */
[----:B------:R2:W-:Y:S02]  /*ccf0*/  @P4 STG.E.U16 desc[UR12][R2.64], R27 ;  /* 0x0000001b02004986 */ /* 0x0005e4000c10150c */
[----:B------:R-:W-:Y:S01]  /*cd00*/  IMAD R19, R34, 0x4, R17 ;  /* 0x0000000422137824 */ /* 0x000fe200078e0211 */
[----:B------:R-:W-:Y:S01]  /*cd10*/  LEA.HI.X.SX32 R15, R15, R37, 0x1, P6 ;  /* 0x000000250f0f7211 */ /* 0x000fe200030f0eff */
[----:B------:R-:W3:Y:S01]  /*cd20*/  LDL.LU R22, [R1+0x2bc] ;  /* 0x0002bc0001167983 */ /* 0x000ee20000300800 */
[----:B------:R-:W-:-:S02]  /*cd30*/  LEA R16, P6, R17, R36, 0x1 ;  /* 0x0000002411107211 */ /* 0x000fc400078c08ff */
[----:B------:R-:W-:Y:S02]  /*cd40*/  PRMT R0, R27, 0x7632, R0 ;  /* 0x000076321b007816 */ /* 0x000fe40000000000 */
[----:B------:R-:W-:Y:S01]  /*cd50*/  PRMT R18, R31, 0x7632, R18 ;  /* 0x000076321f127816 */ /* 0x000fe20000000012 */
[----:B------:R5:W-:Y:S01]  /*cd60*/  @P2 STG.E.U16 desc[UR12][R12.64], R31 ;  /* 0x0000001f0c002986 */ /* 0x000be2000c10150c */
[-C--:B------:R-:W-:Y:S02]  /*cd70*/  LEA.HI.X.SX32 R17, R17, R37.reuse, 0x1, P6 ;  /* 0x0000002511117211 */ /* 0x080fe400030f0eff */
[C---:B--2---:R-:W-:Y:S01]  /*cd80*/  LEA R2, P6, R19.reuse, R36, 0x1 ;  /* 0x0000002413027211 */ /* 0x044fe200078c08ff */
[----:B------:R2:W-:Y:S03]  /*cd90*/  @P3 STG.E.U16 desc[UR12][R14.64], R0 ;  /* 0x000000000e003986 */ /* 0x0005e6000c10150c */
[----:B------:R-:W-:Y:S01]  /*cda0*/  LEA.HI.X.SX32 R3, R19, R37, 0x1, P6 ;  /* 0x0000002513037211 */ /* 0x000fe200030f0eff */
[----:B------:R-:W3:Y:S01]  /*cdb0*/  LDL.LU R91, [R1+0x2b8] ;  /* 0x0002b800015b7983 */ /* 0x000ee20000300800 */
[----:B------:R-:W-:-:S03]  /*cdc0*/  ISETP.LT.AND P4, PT, R89, UR11, !P0 ;  /* 0x0000000b59007c0c */ /* 0x000fc6000c781270 */
[----:B------:R1:W-:Y:S04]  /*cdd0*/  @P1 STG.E.U16 desc[UR12][R16.64], R18 ;  /* 0x0000001210001986 */ /* 0x0003e8000c10150c */
[----:B------:R-:W3:Y:S04]  /*cde0*/  LDL.LU R90, [R1+0x2b4] ;  /* 0x0002b400015a7983 */ /* 0x000ee80000300800 */
[----:B0-----:R0:W-:Y:S04]  /*cdf0*/  @P5 STG.E.U16 desc[UR12][R2.64], R4 ;  /* 0x0000000402005986 */ /* 0x0011e8000c10150c */
[----:B------:R-:W3:Y:S01]  /*ce00*/  LDL.LU R89, [R1+0x2b0] ;  /* 0x0002b00001597983 */ /* 0x000ee20000300800 */
[----:B----4-:R-:W-:-:S03]  /*ce10*/  ISETP.LT.AND P5, PT, R20, UR11, !P0 ;  /* 0x0000000b14007c0c */ /* 0x010fc6000c7a1270 */
[----:B------:R-:W4:Y:S01]  /*ce20*/  LDL.LU R20, [R1+0x2ac] ;  /* 0x0002ac0001147983 */ /* 0x000f220000300800 */
[----:B-----5:R-:W-:-:S04]  /*ce30*/  IMAD R13, R34, 0x4, R19 ;  /* 0x00000004220d7824 */ /* 0x020fc800078e0213 */
[C---:B------:R-:W-:Y:S01]  /*ce40*/  IMAD R19, R34.reuse, 0x4, R13 ;  /* 0x0000000422137824 */ /* 0x040fe200078e020d */
[-C--:B------:R-:W-:Y:S02]  /*ce50*/  LEA R12, P6, R13, R36.reuse, 0x1 ;  /* 0x000000240d0c7211 */ /* 0x080fe400078c08ff */
[----:B------:R-:W-:Y:S01]  /*ce60*/  ISETP.LT.AND P1, PT, R21, UR11, !P0 ;  /* 0x0000000b15007c0c */ /* 0x000fe2000c721270 */
[----:B------:R-:W-:Y:S01]  /*ce70*/  IMAD R21, R34, 0x4, R19 ;  /* 0x0000000422157824 */ /* 0x000fe200078e0213 */
[----:B------:R-:W-:Y:S02]  /*ce80*/  LEA.HI.X.SX32 R13, R13, R37, 0x1, P6 ;  /* 0x000000250d0d7211 */ /* 0x000fe400030f0eff */
[----:B------:R-:W-:Y:S02]  /*ce90*/  ISETP.LT.AND P2, PT, R88, UR11, !P0 ;  /* 0x0000000b58007c0c */ /* 0x000fe4000c741270 */
[----:B--2---:R-:W-:Y:S02]  /*cea0*/  LEA R14, P6, R19, R36, 0x1 ;  /* 0x00000024130e7211 */ /* 0x004fe400078c08ff */
[----:B------:R-:W-:-:S02]  /*ceb0*/  ISETP.LT.AND P3, PT, R23, UR11, !P0 ;  /* 0x0000000b17007c0c */ /* 0x000fc4000c761270 */
[----:B------:R-:W-:Y:S01]  /*cec0*/  PRMT R0, R4, 0x7632, R0 ;  /* 0x0000763204007816 */ /* 0x000fe20000000000 */
[----:B-1----:R1:W-:Y:S01]  /*ced0*/  @P4 STG.E.U16 desc[UR12][R12.64], R8 ;  /* 0x000000080c004986 */ /* 0x0023e2000c10150c */
[-C--:B------:R-:W-:Y:S01]  /*cee0*/  LEA.HI.X.SX32 R15, R19, R37.reuse, 0x1, P6 ;  /* 0x00000025130f7211 */ /* 0x080fe200030f0eff */
[C---:B------:R-:W-:Y:S01]  /*cef0*/  IMAD R19, R34.reuse, 0x4, R21 ;  /* 0x0000000422137824 */ /* 0x040fe200078e0215 */
[CC--:B------:R-:W-:Y:S01]  /*cf00*/  LEA R16, P6, R21.reuse, R36.reuse, 0x1 ;  /* 0x0000002415107211 */ /* 0x0c0fe200078c08ff */
[----:B------:R-:W2:Y:S03]  /*cf10*/  LDL.LU R88, [R1+0x2a8] ;  /* 0x0002a80001587983 */ /* 0x000ea60000300800 */
[----:B------:R-:W-:Y:S01]  /*cf20*/  LEA.HI.X.SX32 R17, R21, R37, 0x1, P6 ;  /* 0x0000002515117211 */ /* 0x000fe200030f0eff */
[----:B------:R-:W-:Y:S01]  /*cf30*/  IMAD R21, R34, 0x4, R19 ;  /* 0x0000000422157824 */ /* 0x000fe200078e0213 */
[----:B0-----:R-:W-:Y:S01]  /*cf40*/  PRMT R3, R8, 0x7632, R3 ;  /* 0x0000763208037816 */ /* 0x001fe20000000003 */
[----:B------:R-:W-:Y:S01]  /*cf50*/  @P2 STG.E.U16 desc[UR12][R14.64], R0 ;  /* 0x000000000e002986 */ /* 0x000fe2000c10150c */
[----:B------:R-:W-:-:S02]  /*cf60*/  LEA R2, P2, R19, R36, 0x1 ;  /* 0x0000002413027211 */ /* 0x000fc400078408ff */
[C---:B-1----:R-:W-:Y:S01]  /*cf70*/  LEA R12, P6, R21.reuse, R36, 0x1 ;  /* 0x00000024150c7211 */ /* 0x042fe200078c08ff */
[----:B------:R0:W-:Y:S03]  /*cf80*/  @P3 STG.E.U16 desc[UR12][R16.64], R3 ;  /* 0x0000000310003986 */ /* 0x0001e6000c10150c */
[----:B------:R-:W-:Y:S01]  /*cf90*/  LEA.HI.X.SX32 R13, R21, R37, 0x1, P6 ;  /* 0x00000025150d7211 */ /* 0x000fe200030f0eff */
[----:B------:R-:W5:Y:S01]  /*cfa0*/  LDL.LU R23, [R1+0x2a4] ;  /* 0x0002a40001177983 */ /* 0x000f620000300800 */
[----:B---3--:R-:W-:-:S03]  /*cfb0*/  ISETP.LT.AND P4, PT, R22, UR11, !P0 ;  /* 0x0000000b16007c0c */ /* 0x008fc6000c781270 */
[----:B------:R-:W3:Y:S01]  /*cfc0*/  LDL.LU R22, [R1+0x2a0] ;  /* 0x0002a00001167983 */ /* 0x000ee20000300800 */
[----:B0-----:R-:W-:Y:S01]  /*cfd0*/  LEA.HI.X.SX32 R3, R19, R37, 0x1, P2 ;  /* 0x0000002513037211 */ /* 0x001fe200010f0eff */
[----:B------:R-:W-:Y:S02]  /*cfe0*/  IMAD R19, R34, 0x4, R21 ;  /* 0x0000000422137824 */ /* 0x000fe400078e0215 */
[----:B------:R-:W3:Y:S04]  /*cff0*/  LDL.LU R21, [R1+0x29c] ;  /* 0x00029c0001157983 */ /* 0x000ee80000300800 */
[----:B------:R0:W-:Y:S04]  /*d000*/  @P1 STG.E.U16 desc[UR12][R2.64], R5 ;  /* 0x0000000502001986 */ /* 0x0001e8000c10150c */
[----:B------:R1:W-:Y:S01]  /*d010*/  @P5 STG.E.U16 desc[UR12][R12.64], R9 ;  /* 0x000000090c005986 */ /* 0x0003e2000c10150c */
[----:B----4-:R-:W-:-:S03]  /*d020*/  ISETP.LT.AND P5, PT, R20, UR11, !P0 ;  /* 0x0000000b14007c0c */ /* 0x010fc6000c7a1270 */
[----:B------:R-:W4:Y:S01]  /*d030*/  LDL.LU R20, [R1+0x298] ;  /* 0x0002980001147983 */ /* 0x000f220000300800 */
[----:B------:R-:W-:Y:S01]  /*d040*/  LEA R14, P6, R19, R36, 0x1 ;  /* 0x00000024130e7211 */ /* 0x000fe200078c08ff */
[----:B------:R-:W-:-:S03]  /*d050*/  IMAD R17, R34, 0x4, R19 ;  /* 0x0000000422117824 */ /* 0x000fc600078e0213 */
[-C--:B------:R-:W-:Y:S01]  /*d060*/  LEA.HI.X.SX32 R15, R19, R37.reuse, 0x1, P6 ;  /* 0x00000025130f7211 */ /* 0x080fe200030f0eff */
[C---:B------:R-:W-:Y:S01]  /*d070*/  IMAD R19, R34.reuse, 0x4, R17 ;  /* 0x0000000422137824 */ /* 0x040fe200078e0211 */
[----:B------:R-:W-:Y:S02]  /*d080*/  LEA R16, P6, R17, R36, 0x1 ;  /* 0x0000002411107211 */ /* 0x000fe400078c08ff */
[----:B------:R-:W-:Y:S01]  /*d090*/  PRMT R0, R5, 0x7632, R0 ;  /* 0x0000763205007816 */ /* 0x000fe20000000000 */
[----:B0-----:R-:W-:Y:S01]  /*d0a0*/  IMAD R5, R34, 0x4, R19 ;  /* 0x0000000422057824 */ /* 0x001fe200078e0213 */
[----:B------:R-:W-:Y:S02]  /*d0b0*/  ISETP.LT.AND P3, PT, R91, UR11, !P0 ;  /* 0x0000000b5b007c0c */ /* 0x000fe4000c761270 */
[----:B------:R-:W-:Y:S02]  /*d0c0*/  LEA.HI.X.SX32 R17, R17, R37, 0x1, P6 ;  /* 0x0000002511117211 */ /* 0x000fe400030f0eff */
[----:B------:R-:W-:-:S02]  /*d0d0*/  ISETP.LT.AND P2, PT, R90, UR11, !P0 ;  /* 0x0000000b5a007c0c */ /* 0x000fc4000c741270 */
[-C--:B------:R-:W-:Y:S02]  /*d0e0*/  LEA R2, P6, R19, R36.reuse, 0x1 ;  /* 0x0000002413027211 */ /* 0x080fe400078c08ff */
[----:B------:R-:W-:Y:S02]  /*d0f0*/  ISETP.LT.AND P1, PT, R89, UR11, !P0 ;  /* 0x0000000b59007c0c */ /* 0x000fe4000c721270 */
[----:B------:R-:W-:Y:S01]  /*d100*/  PRMT R18, R9, 0x7632, R18 ;  /* 0x0000763209127816 */ /* 0x000fe20000000012 */
[C---:B-1----:R-:W-:Y:S01]  /*d110*/  IMAD R9, R34.reuse, 0x4, R5 ;  /* 0x0000000422097824 */ /* 0x042fe200078e0205 */
[-C--:B------:R-:W-:Y:S02]  /*d120*/  LEA.HI.X.SX32 R3, R19, R37.reuse, 0x1, P6 ;  /* 0x0000002513037211 */ /* 0x080fe400030f0eff */
[C---:B------:R-:W-:Y:S01]  /*d130*/  LEA R4, P6, R5.reuse, R36, 0x1 ;  /* 0x0000002405047211 */ /* 0x040fe200078c08ff */
[----:B------:R-:W-:Y:S01]  /*d140*/  IMAD R13, R34, 0x4, R9 ;  /* 0x00000004220d7824 */ /* 0x000fe200078e0209 */
[----:B------:R0:W-:Y:S02]  /*d150*/  @P4 STG.E.U16 desc[UR12][R14.64], R0 ;  /* 0x000000000e004986 */ /* 0x0001e4000c10150c */
[----:B------:R-:W-:-:S02]  /*d160*/  LEA.HI.X.SX32 R5, R5, R37, 0x1, P6 ;  /* 0x0000002505057211 */ /* 0x000fc400030f0eff */
[----:B------:R1:W-:Y:S04]  /*d170*/  @P3 STG.E.U16 desc[UR12][R16.64], R18 ;  /* 0x0000001210003986 */ /* 0x0003e8000c10150c */
[----:B------:R2:W-:Y:S01]  /*d180*/  @P2 STG.E.U16 desc[UR12][R2.64], R6 ;  /* 0x0000000602002986 */ /* 0x0005e2000c10150c */
[----:B0-----:R-:W-:-:S03]  /*d190*/  IMAD R15, R34, 0x4, R13 ;  /* 0x00000004220f7824 */ /* 0x001fc600078e020d */
[----:B------:R0:W-:Y:S01]  /*d1a0*/  @P1 STG.E.U16 desc[UR12][R4.64], R10 ;  /* 0x0000000a04001986 */ /* 0x0001e2000c10150c */
[-C--:B------:R-:W-:Y:S01]  /*d1b0*/  LEA R12, P1, R13, R36.reuse, 0x1 ;  /* 0x000000240d0c7211 */ /* 0x080fe200078208ff */
[----:B-1----:R-:W-:Y:S01]  /*d1c0*/  IMAD R17, R34, 0x4, R15 ;  /* 0x0000000422117824 */ /* 0x002fe200078e020f */
[-C--:B------:R-:W-:Y:S02]  /*d1d0*/  LEA R8, P6, R9, R36.reuse, 0x1 ;  /* 0x0000002409087211 */ /* 0x080fe400078c08ff */
[----:B------:R-:W-:Y:S02]  /*d1e0*/  LEA.HI.X.SX32 R13, R13, R37, 0x1, P1 ;  /* 0x000000250d0d7211 */ /* 0x000fe400008f0eff */
[----:B--2---:R-:W-:Y:S02]  /*d1f0*/  LEA R2, P1, R17, R36, 0x1 ;  /* 0x0000002411027211 */ /* 0x004fe400078208ff */
[----:B------:R-:W-:Y:S01]  /*d200*/  ISETP.LT.AND P4, PT, R88, UR11, !P0 ;  /* 0x0000000b58007c0c */ /* 0x000fe2000c781270 */
[----:B------:R-:W-:Y:S01]  /*d210*/  IMAD R19, R34, 0x4, R17 ;  /* 0x0000000422137824 */ /* 0x000fe200078e0211 */
[----:B-----5:R-:W-:-:S02]  /*d220*/  ISETP.LT.AND P3, PT, R23, UR11, !P0 ;  /* 0x0000000b17007c0c */ /* 0x020fc4000c761270 */
[-C--:B------:R-:W-:Y:S02]  /*d230*/  LEA.HI.X.SX32 R9, R9, R37.reuse, 0x1, P6 ;  /* 0x0000002509097211 */ /* 0x080fe400030f0eff */
[----:B---3--:R-:W-:Y:S02]  /*d240*/  ISETP.LT.AND P2, PT, R22, UR11, !P0 ;  /* 0x0000000b16007c0c */ /* 0x008fe4000c741270 */
[----:B------:R-:W-:Y:S02]  /*d250*/  LEA R14, P6, R15, R36, 0x1 ;  /* 0x000000240f0e7211 */ /* 0x000fe400078c08ff */
[-C--:B------:R-:W-:Y:S02]  /*d260*/  LEA.HI.X.SX32 R3, R17, R37.reuse, 0x1, P1 ;  /* 0x0000002511037211 */ /* 0x080fe400008f0eff */
[----:B------:R-:W-:Y:S02]  /*d270*/  ISETP.LT.AND P1, PT, R21, UR11, !P0 ;  /* 0x0000000b15007c0c */ /* 0x000fe4000c721270 */
[----:B------:R-:W-:-:S02]  /*d280*/  LEA.HI.X.SX32 R15, R15, R37, 0x1, P6 ;  /* 0x000000250f0f7211 */ /* 0x000fc400030f0eff */
[C---:B------:R-:W-:Y:S02]  /*d290*/  LEA R16, P6, R19.reuse, R36, 0x1 ;  /* 0x0000002413107211 */ /* 0x040fe400078c08ff */
[----:B0-----:R-:W-:Y:S02]  /*d2a0*/  PRMT R4, R6, 0x7632, R4 ;  /* 0x0000763206047816 */ /* 0x001fe40000000004 */
[----:B------:R-:W-:Y:S01]  /*d2b0*/  PRMT R6, R10, 0x7632, R6 ;  /* 0x000076320a067816 */ /* 0x000fe20000000006 */
[----:B------:R-:W-:Y:S01]  /*d2c0*/  IMAD R34, R34, 0x4, R19 ;  /* 0x0000000422227824 */ /* 0x000fe200078e0213 */
[----:B------:R-:W-:Y:S01]  /*d2d0*/  LEA.HI.X.SX32 R17, R19, R37, 0x1, P6 ;  /* 0x0000002513117211 */ /* 0x000fe200030f0eff */
[----:B------:R0:W-:Y:S01]  /*d2e0*/  @P5 STG.E.U16 desc[UR12][R8.64], R4 ;  /* 0x0000000408005986 */ /* 0x0001e2000c10150c */
[----:B------:R-:W-:-:S03]  /*d2f0*/  PRMT R0, R7, 0x7632, R0 ;  /* 0x0000763207007816 */ /* 0x000fc60000000000 */
[----:B------:R0:W-:Y:S01]  /*d300*/  @P4 STG.E.U16 desc[UR12][R12.64], R6 ;  /* 0x000000060c004986 */ /* 0x0001e2000c10150c */
[----:B------:R-:W-:-:S03]  /*d310*/  LEA R36, P6, R34, R36, 0x1 ;  /* 0x0000002422247211 */ /* 0x000fc600078c08ff */
[----:B------:R0:W-:Y:S04]  /*d320*/  @P3 STG.E.U16 desc[UR12][R14.64], R7 ;  /* 0x000000070e003986 */ /* 0x0001e8000c10150c */
[----:B------:R0:W-:Y:S01]  /*d330*/  @P2 STG.E.U16 desc[UR12][R2.64], R11 ;  /* 0x0000000b02002986 */ /* 0x0001e2000c10150c */
[----:B------:R-:W-:-:S03]  /*d340*/  LEA.HI.X.SX32 R37, R34, R37, 0x1, P6 ;  /* 0x0000002522257211 */ /* 0x000fc600030f0eff */
[----:B------:R0:W-:Y:S01]  /*d350*/  @P1 STG.E.U16 desc[UR12][R16.64], R0 ;  /* 0x0000000010001986 */ /* 0x0001e2000c10150c */
[----:B----4-:R-:W-:-:S13]  /*d360*/  ISETP.LT.AND P0, PT, R20, UR11, !P0 ;  /* 0x0000000b14007c0c */ /* 0x010fda000c701270 */
[----:B0-----:R-:W-:Y:S05]  /*d370*/  @!P0 EXIT ;  /* 0x000000000000894d */ /* 0x001fea0003800000 */
[----:B------:R-:W-:-:S05]  /*d380*/  PRMT R18, R11, 0x7632, R18 ;  /* 0x000076320b127816 */ /* 0x000fca0000000012 */
[----:B------:R-:W-:Y:S01]  /*d390*/  STG.E.U16 desc[UR12][R36.64], R18 ;  /* 0x0000001224007986 */ /* 0x000fe2000c10150c */
[----:B------:R-:W-:Y:S05]  /*d3a0*/  EXIT ;  /* 0x000000000000794d */ /* 0x000fea0003800000 */
.L_x_2:
[----:B------:R-:W-:-:S00]  /*d3b0*/  BRA `(.L_x_2) ;  /* 0xfffffffc00fc7947 */ /* 0x000fc0000383ffff */
[----:B------:R-:W-:-:S00]  /*d3c0*/  NOP ;  /* 0x0000000000007918 */ /* 0x000fc00000000000 */
        /* <DEDUP_REMOVED lines=11> */
.L_x_3:


//--------------------- .nv.shared.matmul_kernel  --------------------------
	.section	.nv.shared.matmul_kernel,"aw",@nobits
	.sectionflags	@""
	.align	16
	.zero		1024


//--------------------- .nv.shared.reserved.0     --------------------------
	.section	.nv.shared.reserved.0,"aw",@nobits
	.weak		__nv_reservedSMEM_offset_0_alias
	.size		__nv_reservedSMEM_offset_0_alias, 0, 0
	.other		__nv_reservedSMEM_offset_0_alias,@"STO_CUDA_RESERVED_SHARED STV_DEFAULT"
__nv_reservedSMEM_offset_0_alias:
	.zero		0


//--------------------- .nv.constant0.matmul_kernel --------------------------
	.section	.nv.constant0.matmul_kernel,"a",@progbits
	.sectionflags	@""
	.align	4
.nv.constant0.matmul_kernel:
	.zero		608


//--------------------- SYMBOLS --------------------------

	.type		.nv.reservedSmem.offset0,@object
	.size		.nv.reservedSmem.offset0,0x4
